//
// Generated by NVIDIA NVVM Compiler
//
// Compiler Build ID: CL-36424714
// Cuda compilation tools, release 13.0, V13.0.88
// Based on NVVM 20.0.0
//

.version 9.0
.target sm_100
.address_size 64

	// .globl	_Z6sw_GPUPcS_PiS_S0_S_
// _ZZ6sw_GPUPcS_PiS_S0_S_E8max_supp has been demoted

.visible .entry _Z6sw_GPUPcS_PiS_S0_S_(
	.param .u64 .ptr .align 1 _Z6sw_GPUPcS_PiS_S0_S__param_0,
	.param .u64 .ptr .align 1 _Z6sw_GPUPcS_PiS_S0_S__param_1,
	.param .u64 .ptr .align 1 _Z6sw_GPUPcS_PiS_S0_S__param_2,
	.param .u64 .ptr .align 1 _Z6sw_GPUPcS_PiS_S0_S__param_3,
	.param .u64 .ptr .align 1 _Z6sw_GPUPcS_PiS_S0_S__param_4,
	.param .u64 .ptr .align 1 _Z6sw_GPUPcS_PiS_S0_S__param_5
)
{
	.reg .pred 	%p<70>;
	.reg .b16 	%rs<41>;
	.reg .b32 	%r<219>;
	.reg .b64 	%rd<81>;
	// demoted variable
	.shared .align 4 .b8 _ZZ6sw_GPUPcS_PiS_S0_S_E8max_supp[4096];
	ld.param.u64 	%rd18, [_Z6sw_GPUPcS_PiS_S0_S__param_0];
	ld.param.u64 	%rd21, [_Z6sw_GPUPcS_PiS_S0_S__param_1];
	ld.param.u64 	%rd22, [_Z6sw_GPUPcS_PiS_S0_S__param_2];
	ld.param.u64 	%rd23, [_Z6sw_GPUPcS_PiS_S0_S__param_3];
	ld.param.u64 	%rd19, [_Z6sw_GPUPcS_PiS_S0_S__param_4];
	ld.param.u64 	%rd20, [_Z6sw_GPUPcS_PiS_S0_S__param_5];
	cvta.to.global.u64 	%rd1, %rd21;
	cvta.to.global.u64 	%rd2, %rd23;
	cvta.to.global.u64 	%rd3, %rd22;
	mov.u32 	%r1, %ctaid.x;
	mov.u32 	%r2, %tid.x;
	mul.lo.s32 	%r3, %r1, 263169;
	mul.wide.u32 	%rd24, %r1, 263169;
	cvt.u64.u32 	%rd25, %r2;
	add.s64 	%rd26, %rd24, %rd25;
	add.s64 	%rd27, %rd26, %rd2;
	add.s64 	%rd79, %rd27, 4104;
	mul.wide.u32 	%rd28, %r1, 1052676;
	mul.wide.u32 	%rd29, %r2, 4;
	add.s64 	%rd30, %rd28, %rd29;
	add.s64 	%rd31, %rd30, %rd3;
	add.s64 	%rd78, %rd31, 16416;
	mov.b32 	%r174, 0;
$L__BB0_1:
	mov.b32 	%r120, 0;
	st.global.u32 	[%rd78+-16416], %r120;
	mov.b16 	%rs19, 0;
	st.global.u8 	[%rd79+-4104], %rs19;
	st.global.u32 	[%rd78+-14364], %r120;
	st.global.u8 	[%rd79+-3591], %rs19;
	st.global.u32 	[%rd78+-12312], %r120;
	st.global.u8 	[%rd79+-3078], %rs19;
	st.global.u32 	[%rd78+-10260], %r120;
	st.global.u8 	[%rd79+-2565], %rs19;
	st.global.u32 	[%rd78+-8208], %r120;
	st.global.u8 	[%rd79+-2052], %rs19;
	st.global.u32 	[%rd78+-6156], %r120;
	st.global.u8 	[%rd79+-1539], %rs19;
	st.global.u32 	[%rd78+-4104], %r120;
	st.global.u8 	[%rd79+-1026], %rs19;
	st.global.u32 	[%rd78+-2052], %r120;
	st.global.u8 	[%rd79+-513], %rs19;
	st.global.u32 	[%rd78], %r120;
	st.global.u8 	[%rd79], %rs19;
	st.global.u32 	[%rd78+2052], %r120;
	st.global.u8 	[%rd79+513], %rs19;
	st.global.u32 	[%rd78+4104], %r120;
	st.global.u8 	[%rd79+1026], %rs19;
	st.global.u32 	[%rd78+6156], %r120;
	st.global.u8 	[%rd79+1539], %rs19;
	st.global.u32 	[%rd78+8208], %r120;
	st.global.u8 	[%rd79+2052], %rs19;
	st.global.u32 	[%rd78+10260], %r120;
	st.global.u8 	[%rd79+2565], %rs19;
	st.global.u32 	[%rd78+12312], %r120;
	st.global.u8 	[%rd79+3078], %rs19;
	st.global.u32 	[%rd78+14364], %r120;
	st.global.u8 	[%rd79+3591], %rs19;
	add.s32 	%r174, %r174, 16;
	add.s64 	%rd79, %rd79, 8208;
	add.s64 	%rd78, %rd78, 32832;
	setp.ne.s32 	%p1, %r174, 512;
	@%p1 bra 	$L__BB0_1;
	setp.ne.s32 	%p2, %r2, 511;
	@%p2 bra 	$L__BB0_4;
	cvt.u64.u32 	%rd32, %r3;
	mul.wide.u32 	%rd33, %r3, 4;
	add.s64 	%rd34, %rd3, %rd33;
	mov.b32 	%r121, 0;
	st.global.u32 	[%rd34+1052672], %r121;
	add.s64 	%rd35, %rd2, %rd32;
	mov.b16 	%rs20, 0;
	st.global.u8 	[%rd35+263168], %rs20;
$L__BB0_4:
	add.s32 	%r123, %r3, %r2;
	shl.b32 	%r6, %r1, 9;
	mad.lo.s32 	%r124, %r1, -262657, %r123;
	cvt.u64.u32 	%rd36, %r124;
	cvta.to.global.u64 	%rd37, %rd18;
	add.s64 	%rd10, %rd37, %rd36;
	shl.b32 	%r125, %r2, 9;
	add.s32 	%r7, %r123, %r125;
	mov.b32 	%r177, 1;
	cvt.u64.u32 	%rd38, %r6;
	mov.u32 	%r176, %r177;
$L__BB0_5:
	setp.ge.u32 	%p3, %r2, %r176;
	setp.gt.s32 	%p4, %r177, 512;
	or.pred  	%p5, %p3, %p4;
	@%p5 bra 	$L__BB0_11;
	ld.global.u8 	%rs1, [%rd10];
	add.s32 	%r126, %r177, %r7;
	cvt.s64.s32 	%rd39, %r177;
	add.s64 	%rd40, %rd38, %rd39;
	add.s64 	%rd41, %rd1, %rd40;
	ld.global.u8 	%rs2, [%rd41+-1];
	setp.eq.s16 	%p6, %rs1, %rs2;
	selp.b32 	%r127, 1, -1, %p6;
	add.s32 	%r10, %r126, -1;
	mul.wide.s32 	%rd42, %r10, 4;
	add.s64 	%rd11, %rd3, %rd42;
	ld.global.u32 	%r128, [%rd11];
	add.s32 	%r129, %r127, %r128;
	ld.global.u32 	%r130, [%rd11+4];
	add.s32 	%r11, %r130, -2;
	ld.global.u32 	%r131, [%rd11+2052];
	add.s32 	%r12, %r131, -2;
	max.s32 	%r132, %r129, %r11;
	max.s32 	%r133, %r12, %r132;
	max.s32 	%r13, %r133, 0;
	setp.ne.s32 	%p7, %r13, %r129;
	@%p7 bra 	$L__BB0_8;
	selp.b16 	%rs39, 1, 2, %p6;
	bra.uni 	$L__BB0_10;
$L__BB0_8:
	setp.eq.s32 	%p8, %r13, %r11;
	mov.b16 	%rs39, 3;
	@%p8 bra 	$L__BB0_10;
	setp.eq.s32 	%p9, %r13, %r12;
	selp.b16 	%rs39, 4, 0, %p9;
$L__BB0_10:
	add.s32 	%r134, %r10, 514;
	cvt.s64.s32 	%rd43, %r134;
	add.s64 	%rd44, %rd2, %rd43;
	st.global.u8 	[%rd44], %rs39;
	st.global.u32 	[%rd11+2056], %r13;
	add.s32 	%r177, %r177, 1;
$L__BB0_11:
	bar.sync 	0;
	setp.eq.s32 	%p11, %r176, 1023;
	@%p11 bra 	$L__BB0_19;
	setp.gt.u32 	%p12, %r2, %r176;
	setp.gt.s32 	%p13, %r177, 512;
	or.pred  	%p14, %p12, %p13;
	@%p14 bra 	$L__BB0_18;
	ld.global.u8 	%rs6, [%rd10];
	add.s32 	%r135, %r177, %r7;
	cvt.s64.s32 	%rd46, %r177;
	add.s64 	%rd47, %rd38, %rd46;
	add.s64 	%rd48, %rd1, %rd47;
	ld.global.u8 	%rs7, [%rd48+-1];
	setp.eq.s16 	%p15, %rs6, %rs7;
	selp.b32 	%r136, 1, -1, %p15;
	add.s32 	%r16, %r135, -1;
	mul.wide.s32 	%rd49, %r16, 4;
	add.s64 	%rd12, %rd3, %rd49;
	ld.global.u32 	%r137, [%rd12];
	add.s32 	%r138, %r136, %r137;
	ld.global.u32 	%r139, [%rd12+4];
	add.s32 	%r17, %r139, -2;
	ld.global.u32 	%r140, [%rd12+2052];
	add.s32 	%r18, %r140, -2;
	max.s32 	%r141, %r138, %r17;
	max.s32 	%r142, %r18, %r141;
	max.s32 	%r19, %r142, 0;
	setp.eq.s32 	%p16, %r19, %r138;
	@%p16 bra 	$L__BB0_16;
	setp.eq.s32 	%p17, %r19, %r17;
	mov.b16 	%rs40, 3;
	@%p17 bra 	$L__BB0_17;
	setp.eq.s32 	%p18, %r19, %r18;
	selp.b16 	%rs40, 4, 0, %p18;
	bra.uni 	$L__BB0_17;
$L__BB0_16:
	selp.b16 	%rs40, 1, 2, %p15;
$L__BB0_17:
	add.s32 	%r143, %r16, 514;
	cvt.s64.s32 	%rd50, %r143;
	add.s64 	%rd51, %rd2, %rd50;
	st.global.u8 	[%rd51], %rs40;
	st.global.u32 	[%rd12+2056], %r19;
	add.s32 	%r177, %r177, 1;
$L__BB0_18:
	bar.sync 	0;
	add.s32 	%r176, %r176, 2;
	bra.uni 	$L__BB0_5;
$L__BB0_19:
	mad.lo.s32 	%r179, %r2, 513, %r3;
	mul.wide.u32 	%rd52, %r179, 4;
	add.s64 	%rd53, %rd3, %rd52;
	ld.global.u32 	%r182, [%rd53+4];
	shl.b32 	%r145, %r2, 3;
	mov.u32 	%r146, _ZZ6sw_GPUPcS_PiS_S0_S_E8max_supp;
	add.s32 	%r25, %r146, %r145;
	st.shared.u32 	[%r25], %r182;
	mov.b32 	%r147, 1;
	st.shared.u32 	[%r25+4], %r147;
	add.s64 	%rd80, %rd53, 12;
	mov.b32 	%r180, 3;
$L__BB0_20:
	add.s32 	%r179, %r179, 2;
	mul.wide.u32 	%rd54, %r179, 4;
	add.s64 	%rd55, %rd3, %rd54;
	ld.global.u32 	%r30, [%rd55];
	setp.le.s32 	%p20, %r30, %r182;
	@%p20 bra 	$L__BB0_22;
	st.shared.u32 	[%r25], %r30;
	add.s32 	%r148, %r180, -1;
	st.shared.u32 	[%r25+4], %r148;
	mov.u32 	%r182, %r30;
$L__BB0_22:
	ld.global.u32 	%r32, [%rd80];
	setp.le.s32 	%p21, %r32, %r182;
	@%p21 bra 	$L__BB0_24;
	st.shared.u32 	[%r25], %r32;
	st.shared.u32 	[%r25+4], %r180;
	mov.u32 	%r182, %r32;
$L__BB0_24:
	add.s32 	%r180, %r180, 2;
	add.s64 	%rd80, %rd80, 8;
	setp.ne.s32 	%p22, %r180, 513;
	@%p22 bra 	$L__BB0_20;
	bar.sync 	0;
	setp.ne.s32 	%p23, %r2, 0;
	@%p23 bra 	$L__BB0_103;
	ld.shared.u32 	%r188, [_ZZ6sw_GPUPcS_PiS_S0_S_E8max_supp];
	mov.b32 	%r187, 1;
	mov.b32 	%r217, 0;
	ld.shared.u32 	%r218, [_ZZ6sw_GPUPcS_PiS_S0_S_E8max_supp+4];
$L__BB0_27:
	shl.b32 	%r151, %r187, 3;
	add.s32 	%r41, %r146, %r151;
	ld.shared.u32 	%r42, [%r41];
	setp.le.s32 	%p24, %r42, %r188;
	@%p24 bra 	$L__BB0_29;
	ld.shared.u32 	%r218, [%r41+4];
	mov.u32 	%r188, %r42;
	mov.u32 	%r217, %r187;
$L__BB0_29:
	ld.shared.u32 	%r47, [%r41+8];
	setp.le.s32 	%p25, %r47, %r188;
	@%p25 bra 	$L__BB0_31;
	add.s32 	%r217, %r187, 1;
	ld.shared.u32 	%r218, [%r41+12];
	mov.u32 	%r188, %r47;
$L__BB0_31:
	ld.shared.u32 	%r53, [%r41+16];
	setp.le.s32 	%p26, %r53, %r188;
	@%p26 bra 	$L__BB0_33;
	add.s32 	%r217, %r187, 2;
	ld.shared.u32 	%r218, [%r41+20];
	mov.u32 	%r188, %r53;
$L__BB0_33:
	add.s32 	%r59, %r187, 3;
	setp.eq.s32 	%p27, %r59, 512;
	@%p27 bra 	$L__BB0_37;
	ld.shared.u32 	%r60, [%r41+24];
	setp.le.s32 	%p28, %r60, %r188;
	@%p28 bra 	$L__BB0_36;
	ld.shared.u32 	%r218, [%r41+28];
	mov.u32 	%r188, %r60;
	mov.u32 	%r217, %r59;
$L__BB0_36:
	add.s32 	%r187, %r187, 4;
	bra.uni 	$L__BB0_27;
$L__BB0_37:
	add.s32 	%r154, %r218, %r3;
	mad.lo.s32 	%r155, %r217, 513, %r154;
	mul.wide.s32 	%rd56, %r155, 4;
	add.s64 	%rd57, %rd3, %rd56;
	ld.global.u32 	%r156, [%rd57];
	cvta.to.global.u64 	%rd58, %rd19;
	mul.wide.u32 	%rd59, %r1, 4;
	add.s64 	%rd60, %rd58, %rd59;
	st.global.u32 	[%rd60], %r156;
	shl.b32 	%r66, %r1, 10;
	cvta.to.global.u64 	%rd16, %rd20;
	mov.b32 	%r200, 0;
$L__BB0_38:
	add.s32 	%r157, %r218, %r3;
	mad.lo.s32 	%r158, %r217, 513, %r157;
	cvt.s64.s32 	%rd61, %r158;
	add.s64 	%rd62, %rd2, %rd61;
	ld.global.u8 	%rs23, [%rd62];
	setp.gt.s16 	%p29, %rs23, 2;
	@%p29 bra 	$L__BB0_41;
	add.s16 	%rs24, %rs23, -1;
	setp.lt.u16 	%p32, %rs24, 2;
	@%p32 bra 	$L__BB0_44;
	setp.eq.s16 	%p33, %rs23, 0;
	@%p33 bra 	$L__BB0_103;
	bra.uni 	$L__BB0_46;
$L__BB0_41:
	setp.eq.s16 	%p30, %rs23, 3;
	@%p30 bra 	$L__BB0_45;
	setp.eq.s16 	%p31, %rs23, 4;
	@%p31 bra 	$L__BB0_43;
	bra.uni 	$L__BB0_46;
$L__BB0_43:
	add.s32 	%r218, %r218, -1;
	bra.uni 	$L__BB0_46;
$L__BB0_44:
	add.s32 	%r217, %r217, -1;
	add.s32 	%r218, %r218, -1;
	bra.uni 	$L__BB0_46;
$L__BB0_45:
	add.s32 	%r217, %r217, -1;
$L__BB0_46:
	add.s32 	%r159, %r66, %r200;
	cvt.u64.u32 	%rd63, %r159;
	add.s64 	%rd17, %rd16, %rd63;
	st.global.u8 	[%rd17], %rs23;
	add.s32 	%r160, %r218, %r3;
	mad.lo.s32 	%r161, %r217, 513, %r160;
	cvt.s64.s32 	%rd64, %r161;
	add.s64 	%rd65, %rd2, %rd64;
	ld.global.u8 	%rs25, [%rd65];
	setp.gt.s16 	%p34, %rs25, 2;
	@%p34 bra 	$L__BB0_49;
	add.s16 	%rs26, %rs25, -1;
	setp.lt.u16 	%p37, %rs26, 2;
	@%p37 bra 	$L__BB0_53;
	setp.eq.s16 	%p38, %rs25, 0;
	@%p38 bra 	$L__BB0_103;
	bra.uni 	$L__BB0_54;
$L__BB0_49:
	setp.eq.s16 	%p35, %rs25, 3;
	@%p35 bra 	$L__BB0_52;
	setp.ne.s16 	%p36, %rs25, 4;
	@%p36 bra 	$L__BB0_54;
	add.s32 	%r218, %r218, -1;
	bra.uni 	$L__BB0_54;
$L__BB0_52:
	add.s32 	%r217, %r217, -1;
	bra.uni 	$L__BB0_54;
$L__BB0_53:
	add.s32 	%r217, %r217, -1;
	add.s32 	%r218, %r218, -1;
$L__BB0_54:
	st.global.u8 	[%rd17+1], %rs25;
	add.s32 	%r162, %r218, %r3;
	mad.lo.s32 	%r163, %r217, 513, %r162;
	cvt.s64.s32 	%rd66, %r163;
	add.s64 	%rd67, %rd2, %rd66;
	ld.global.u8 	%rs27, [%rd67];
	setp.gt.s16 	%p39, %rs27, 2;
	@%p39 bra 	$L__BB0_57;
	add.s16 	%rs28, %rs27, -1;
	setp.lt.u16 	%p42, %rs28, 2;
	@%p42 bra 	$L__BB0_61;
	setp.eq.s16 	%p43, %rs27, 0;
	@%p43 bra 	$L__BB0_103;
	bra.uni 	$L__BB0_62;
$L__BB0_57:
	setp.eq.s16 	%p40, %rs27, 3;
	@%p40 bra 	$L__BB0_60;
	setp.ne.s16 	%p41, %rs27, 4;
	@%p41 bra 	$L__BB0_62;
	add.s32 	%r218, %r218, -1;
	bra.uni 	$L__BB0_62;
$L__BB0_60:
	add.s32 	%r217, %r217, -1;
	bra.uni 	$L__BB0_62;
$L__BB0_61:
	add.s32 	%r217, %r217, -1;
	add.s32 	%r218, %r218, -1;
$L__BB0_62:
	st.global.u8 	[%rd17+2], %rs27;
	add.s32 	%r164, %r218, %r3;
	mad.lo.s32 	%r165, %r217, 513, %r164;
	cvt.s64.s32 	%rd68, %r165;
	add.s64 	%rd69, %rd2, %rd68;
	ld.global.u8 	%rs29, [%rd69];
	setp.gt.s16 	%p44, %rs29, 2;
	@%p44 bra 	$L__BB0_65;
	add.s16 	%rs30, %rs29, -1;
	setp.lt.u16 	%p47, %rs30, 2;
	@%p47 bra 	$L__BB0_69;
	setp.eq.s16 	%p48, %rs29, 0;
	@%p48 bra 	$L__BB0_103;
	bra.uni 	$L__BB0_70;
$L__BB0_65:
	setp.eq.s16 	%p45, %rs29, 3;
	@%p45 bra 	$L__BB0_68;
	setp.ne.s16 	%p46, %rs29, 4;
	@%p46 bra 	$L__BB0_70;
	add.s32 	%r218, %r218, -1;
	bra.uni 	$L__BB0_70;
$L__BB0_68:
	add.s32 	%r217, %r217, -1;
	bra.uni 	$L__BB0_70;
$L__BB0_69:
	add.s32 	%r217, %r217, -1;
	add.s32 	%r218, %r218, -1;
$L__BB0_70:
	st.global.u8 	[%rd17+3], %rs29;
	add.s32 	%r166, %r218, %r3;
	mad.lo.s32 	%r167, %r217, 513, %r166;
	cvt.s64.s32 	%rd70, %r167;
	add.s64 	%rd71, %rd2, %rd70;
	ld.global.u8 	%rs31, [%rd71];
	setp.gt.s16 	%p49, %rs31, 2;
	@%p49 bra 	$L__BB0_73;
	add.s16 	%rs32, %rs31, -1;
	setp.lt.u16 	%p52, %rs32, 2;
	@%p52 bra 	$L__BB0_77;
	setp.eq.s16 	%p53, %rs31, 0;
	@%p53 bra 	$L__BB0_103;
	bra.uni 	$L__BB0_78;
$L__BB0_73:
	setp.eq.s16 	%p50, %rs31, 3;
	@%p50 bra 	$L__BB0_76;
	setp.ne.s16 	%p51, %rs31, 4;
	@%p51 bra 	$L__BB0_78;
	add.s32 	%r218, %r218, -1;
	bra.uni 	$L__BB0_78;
$L__BB0_76:
	add.s32 	%r217, %r217, -1;
	bra.uni 	$L__BB0_78;
$L__BB0_77:
	add.s32 	%r217, %r217, -1;
	add.s32 	%r218, %r218, -1;
$L__BB0_78:
	st.global.u8 	[%rd17+4], %rs31;
	add.s32 	%r168, %r218, %r3;
	mad.lo.s32 	%r169, %r217, 513, %r168;
	cvt.s64.s32 	%rd72, %r169;
	add.s64 	%rd73, %rd2, %rd72;
	ld.global.u8 	%rs33, [%rd73];
	setp.gt.s16 	%p54, %rs33, 2;
	@%p54 bra 	$L__BB0_81;
	add.s16 	%rs34, %rs33, -1;
	setp.lt.u16 	%p57, %rs34, 2;
	@%p57 bra 	$L__BB0_85;
	setp.eq.s16 	%p58, %rs33, 0;
	@%p58 bra 	$L__BB0_103;
	bra.uni 	$L__BB0_86;
$L__BB0_81:
	setp.eq.s16 	%p55, %rs33, 3;
	@%p55 bra 	$L__BB0_84;
	setp.ne.s16 	%p56, %rs33, 4;
	@%p56 bra 	$L__BB0_86;
	add.s32 	%r218, %r218, -1;
	bra.uni 	$L__BB0_86;
$L__BB0_84:
	add.s32 	%r217, %r217, -1;
	bra.uni 	$L__BB0_86;
$L__BB0_85:
	add.s32 	%r217, %r217, -1;
	add.s32 	%r218, %r218, -1;
$L__BB0_86:
	st.global.u8 	[%rd17+5], %rs33;
	add.s32 	%r170, %r218, %r3;
	mad.lo.s32 	%r171, %r217, 513, %r170;
	cvt.s64.s32 	%rd74, %r171;
	add.s64 	%rd75, %rd2, %rd74;
	ld.global.u8 	%rs35, [%rd75];
	setp.gt.s16 	%p59, %rs35, 2;
	@%p59 bra 	$L__BB0_89;
	add.s16 	%rs36, %rs35, -1;
	setp.lt.u16 	%p62, %rs36, 2;
	@%p62 bra 	$L__BB0_93;
	setp.eq.s16 	%p63, %rs35, 0;
	@%p63 bra 	$L__BB0_103;
	bra.uni 	$L__BB0_94;
$L__BB0_89:
	setp.eq.s16 	%p60, %rs35, 3;
	@%p60 bra 	$L__BB0_92;
	setp.ne.s16 	%p61, %rs35, 4;
	@%p61 bra 	$L__BB0_94;
	add.s32 	%r218, %r218, -1;
	bra.uni 	$L__BB0_94;
$L__BB0_92:
	add.s32 	%r217, %r217, -1;
	bra.uni 	$L__BB0_94;
$L__BB0_93:
	add.s32 	%r217, %r217, -1;
	add.s32 	%r218, %r218, -1;
$L__BB0_94:
	st.global.u8 	[%rd17+6], %rs35;
	add.s32 	%r172, %r218, %r3;
	mad.lo.s32 	%r173, %r217, 513, %r172;
	cvt.s64.s32 	%rd76, %r173;
	add.s64 	%rd77, %rd2, %rd76;
	ld.global.u8 	%rs37, [%rd77];
	setp.gt.s16 	%p64, %rs37, 2;
	@%p64 bra 	$L__BB0_97;
	add.s16 	%rs38, %rs37, -1;
	setp.lt.u16 	%p67, %rs38, 2;
	@%p67 bra 	$L__BB0_101;
	setp.eq.s16 	%p68, %rs37, 0;
	@%p68 bra 	$L__BB0_103;
	bra.uni 	$L__BB0_102;
$L__BB0_97:
	setp.eq.s16 	%p65, %rs37, 3;
	@%p65 bra 	$L__BB0_100;
	setp.ne.s16 	%p66, %rs37, 4;
	@%p66 bra 	$L__BB0_102;
	add.s32 	%r218, %r218, -1;
	bra.uni 	$L__BB0_102;
$L__BB0_100:
	add.s32 	%r217, %r217, -1;
	bra.uni 	$L__BB0_102;
$L__BB0_101:
	add.s32 	%r217, %r217, -1;
	add.s32 	%r218, %r218, -1;
$L__BB0_102:
	st.global.u8 	[%rd17+7], %rs37;
	add.s32 	%r200, %r200, 8;
	setp.ne.s32 	%p69, %r200, 1024;
	@%p69 bra 	$L__BB0_38;
$L__BB0_103:
	ret;

}


// ===== COMPILED SASS (sm_100) =====

	.target	sm_100

	.elftype	@"ET_EXEC"


//--------------------- .note.nv.tkinfo           --------------------------
	.section	.note.nv.tkinfo,"",@"SHT_NOTE"
	.sectionflags	@"SHF_NOTE_NV_TKINFO"
	.tkinfo
        /*0018*/ 	.word	0x00000002
        /*0030*/ 	.string	""
        /*0030*/ 	.string	"ptxas"
        /*0030*/ 	.string	"Cuda compilation tools, release 13.0, V13.0.88"
        /*0030*/ 	.string	"Build cuda_13.0.r13.0/compiler.36424714_0"
        /*0030*/ 	.string	"-arch sm_100 -m 64 "



//--------------------- .note.nv.cuinfo           --------------------------
	.section	.note.nv.cuinfo,"",@"SHT_NOTE"
	.sectionflags	@"SHF_NOTE_NV_CUINFO"
        /*0018*/ 	.short	0x0002
        /*001a*/ 	.short	0x0064
        /*001c*/ 	.short	0x0082
	.zero		2


//--------------------- .nv.info                  --------------------------
	.section	.nv.info,"",@"SHT_CUDA_INFO"
	.align	4


	//----- nvinfo : EIATTR_REGCOUNT
	.align		4
        /*0000*/ 	.byte	0x04, 0x2f
        /*0002*/ 	.short	(.L_1 - .L_0)
	.align		4
.L_0:
        /*0004*/ 	.word	index@(_Z6sw_GPUPcS_PiS_S0_S_)
        /*0008*/ 	.word	0x00000019


	//----- nvinfo : EIATTR_FRAME_SIZE
	.align		4
.L_1:
        /*000c*/ 	.byte	0x04, 0x11
        /*000e*/ 	.short	(.L_3 - .L_2)
	.align		4
.L_2:
        /*0010*/ 	.word	index@(_Z6sw_GPUPcS_PiS_S0_S_)
        /*0014*/ 	.word	0x00000000


	//----- nvinfo : EIATTR_MIN_STACK_SIZE
	.align		4
.L_3:
        /*0018*/ 	.byte	0x04, 0x12
        /*001a*/ 	.short	(.L_5 - .L_4)
	.align		4
.L_4:
        /*001c*/ 	.word	index@(_Z6sw_GPUPcS_PiS_S0_S_)
        /*0020*/ 	.word	0x00000000
.L_5:


//--------------------- .nv.compat                --------------------------
	.section	.nv.compat,"",@"SHT_CUDA_COMPAT_INFO"
	.align	4
        /*0000*/ 	.byte	0x02, 0x09, 0x00, 0x00, 0x02, 0x02, 0x01, 0x00, 0x02, 0x05, 0x05, 0x00, 0x03, 0x07, 0x01, 0x01
        /*0010*/ 	.byte	0x02, 0x03, 0x00, 0x00, 0x02, 0x06, 0x01, 0x00, 0x04, 0x0b, 0x08, 0x00, 0x09, 0x00, 0x00, 0x00
        /*0020*/ 	.byte	0x00, 0x00, 0x00, 0x00


//--------------------- .nv.info._Z6sw_GPUPcS_PiS_S0_S_ --------------------------
	.section	.nv.info._Z6sw_GPUPcS_PiS_S0_S_,"",@"SHT_CUDA_INFO"
	.sectionflags	@""
	.align	4


	//----- nvinfo : EIATTR_CUDA_API_VERSION
	.align		4
        /*0000*/ 	.byte	0x04, 0x37
        /*0002*/ 	.short	(.L_7 - .L_6)
.L_6:
        /*0004*/ 	.word	0x00000082


	//----- nvinfo : EIATTR_KPARAM_INFO
	.align		4
.L_7:
        /*0008*/ 	.byte	0x04, 0x17
        /*000a*/ 	.short	(.L_9 - .L_8)
.L_8:
        /*000c*/ 	.word	0x00000000
        /*0010*/ 	.short	0x0005
        /*0012*/ 	.short	0x0028
        /*0014*/ 	.byte	0x00, 0xf5, 0x21, 0x00


	//----- nvinfo : EIATTR_KPARAM_INFO
	.align		4
.L_9:
        /*0018*/ 	.byte	0x04, 0x17
        /*001a*/ 	.short	(.L_11 - .L_10)
.L_10:
        /*001c*/ 	.word	0x00000000
        /*0020*/ 	.short	0x0004
        /*0022*/ 	.short	0x0020
        /*0024*/ 	.byte	0x00, 0xf5, 0x21, 0x00


	//----- nvinfo : EIATTR_KPARAM_INFO
	.align		4
.L_11:
        /*0028*/ 	.byte	0x04, 0x17
        /*002a*/ 	.short	(.L_13 - .L_12)
.L_12:
        /*002c*/ 	.word	0x00000000
        /*0030*/ 	.short	0x0003
        /*0032*/ 	.short	0x0018
        /*0034*/ 	.byte	0x00, 0xf5, 0x21, 0x00


	//----- nvinfo : EIATTR_KPARAM_INFO
	.align		4
.L_13:
        /*0038*/ 	.byte	0x04, 0x17
        /*003a*/ 	.short	(.L_15 - .L_14)
.L_14:
        /*003c*/ 	.word	0x00000000
        /*0040*/ 	.short	0x0002
        /*0042*/ 	.short	0x0010
        /*0044*/ 	.byte	0x00, 0xf5, 0x21, 0x00


	//----- nvinfo : EIATTR_KPARAM_INFO
	.align		4
.L_15:
        /*0048*/ 	.byte	0x04, 0x17
        /*004a*/ 	.short	(.L_17 - .L_16)
.L_16:
        /*004c*/ 	.word	0x00000000
        /*0050*/ 	.short	0x0001
        /*0052*/ 	.short	0x0008
        /*0054*/ 	.byte	0x00, 0xf5, 0x21, 0x00


	//----- nvinfo : EIATTR_KPARAM_INFO
	.align		4
.L_17:
        /*0058*/ 	.byte	0x04, 0x17
        /*005a*/ 	.short	(.L_19 - .L_18)
.L_18:
        /*005c*/ 	.word	0x00000000
        /*0060*/ 	.short	0x0000
        /*0062*/ 	.short	0x0000
        /*0064*/ 	.byte	0x00, 0xf5, 0x21, 0x00


	//----- nvinfo : EIATTR_SPARSE_MMA_MASK
	.align		4
.L_19:
        /*0068*/ 	.byte	0x03, 0x50
        /*006a*/ 	.short	0x0000


	//----- nvinfo : EIATTR_MAXREG_COUNT
	.align		4
        /*006c*/ 	.byte	0x03, 0x1b
        /*006e*/ 	.short	0x00ff


	//----- nvinfo : EIATTR_NUM_BARRIERS
	.align		4
        /*0070*/ 	.byte	0x02, 0x4c
        /*0072*/ 	.byte	0x01
	.zero		1


	//----- nvinfo : EIATTR_MERCURY_ISA_VERSION
	.align		4
        /*0074*/ 	.byte	0x03, 0x5f
        /*0076*/ 	.short	0x0101


	//----- nvinfo : EIATTR_VRC_CTA_INIT_COUNT
	.align		4
        /*0078*/ 	.byte	0x02, 0x4a
	.zero		1
	.zero		1


	//----- nvinfo : EIATTR_EXIT_INSTR_OFFSETS
	.align		4
        /*007c*/ 	.byte	0x04, 0x1c
        /*007e*/ 	.short	(.L_21 - .L_20)


	//   ....[0]....
.L_20:
        /*0080*/ 	.word	0x00001250


	//   ....[1]....
        /*0084*/ 	.word	0x000015d0


	//   ....[2]....
        /*0088*/ 	.word	0x00001790


	//   ....[3]....
        /*008c*/ 	.word	0x00001920


	//   ....[4]....
        /*0090*/ 	.word	0x00001ab0


	//   ....[5]....
        /*0094*/ 	.word	0x00001c40


	//   ....[6]....
        /*0098*/ 	.word	0x00001dd0


	//   ....[7]....
        /*009c*/ 	.word	0x00001f60


	//   ....[8]....
        /*00a0*/ 	.word	0x000020f0


	//   ....[9]....
        /*00a4*/ 	.word	0x000021f0


	//----- nvinfo : EIATTR_CRS_STACK_SIZE
	.align		4
.L_21:
        /*00a8*/ 	.byte	0x04, 0x1e
        /*00aa*/ 	.short	(.L_23 - .L_22)
.L_22:
        /*00ac*/ 	.word	0x00000000


	//----- nvinfo : EIATTR_CBANK_PARAM_SIZE
	.align		4
.L_23:
        /*00b0*/ 	.byte	0x03, 0x19
        /*00b2*/ 	.short	0x0030


	//----- nvinfo : EIATTR_PARAM_CBANK
	.align		4
        /*00b4*/ 	.byte	0x04, 0x0a
        /*00b6*/ 	.short	(.L_25 - .L_24)
	.align		4
.L_24:
        /*00b8*/ 	.word	index@(.nv.constant0._Z6sw_GPUPcS_PiS_S0_S_)
        /*00bc*/ 	.short	0x0380
        /*00be*/ 	.short	0x0030


	//----- nvinfo : EIATTR_SW_WAR
	.align		4
.L_25:
        /*00c0*/ 	.byte	0x04, 0x36
        /*00c2*/ 	.short	(.L_27 - .L_26)
.L_26:
        /*00c4*/ 	.word	0x00000008
.L_27:


//--------------------- .nv.callgraph             --------------------------
	.section	.nv.callgraph,"",@"SHT_CUDA_CALLGRAPH"
	.align	4
	.sectionentsize	8
	.align		4
        /*0000*/ 	.word	0x00000000
	.align		4
        /*0004*/ 	.word	0xffffffff
	.align		4
        /*0008*/ 	.word	0x00000000
	.align		4
        /*000c*/ 	.word	0xfffffffe
	.align		4
        /*0010*/ 	.word	0x00000000
	.align		4
        /*0014*/ 	.word	0xfffffffd
	.align		4
        /*0018*/ 	.word	0x00000000
	.align		4
        /*001c*/ 	.word	0xfffffffc


//--------------------- .text._Z6sw_GPUPcS_PiS_S0_S_ --------------------------
	.section	.text._Z6sw_GPUPcS_PiS_S0_S_,"ax",@progbits
	.align	128
        .global         _Z6sw_GPUPcS_PiS_S0_S_
        .type           _Z6sw_GPUPcS_PiS_S0_S_,@function
        .size           _Z6sw_GPUPcS_PiS_S0_S_,(.L_x_49 - _Z6sw_GPUPcS_PiS_S0_S_)
        .other          _Z6sw_GPUPcS_PiS_S0_S_,@"STO_CUDA_ENTRY STV_DEFAULT"
_Z6sw_GPUPcS_PiS_S0_S_:
.text._Z6sw_GPUPcS_PiS_S0_S_:
[----:B------:R-:W-:Y:S01]  /*0000*/  LDC R1, c[0x0][0x37c] ;  /* 0x0000df00ff017b82 */ /* 0x000fe20000000800 */
[----:B------:R-:W0:Y:S01]  /*0010*/  S2R R2, SR_TID.X ;  /* 0x0000000000027919 */ /* 0x000e220000002100 */
[----:B------:R-:W1:Y:S01]  /*0020*/  LDCU.128 UR8, c[0x0][0x390] ;  /* 0x00007200ff0877ac */ /* 0x000e620008000c00 */
[----:B------:R-:W-:Y:S01]  /*0030*/  IMAD.MOV.U32 R3, RZ, RZ, RZ ;  /* 0x000000ffff037224 */ /* 0x000fe200078e00ff */
[----:B------:R-:W2:Y:S01]  /*0040*/  S2R R0, SR_CTAID.X ;  /* 0x0000000000007919 */ /* 0x000ea20000002500 */
[----:B------:R-:W3:Y:S01]  /*0050*/  LDCU.64 UR6, c[0x0][0x358] ;  /* 0x00006b00ff0677ac */ /* 0x000ee20008000a00 */
[----:B------:R-:W-:Y:S01]  /*0060*/  UMOV UR4, URZ ;  /* 0x000000ff00047c82 */ /* 0x000fe20008000000 */
[----:B0-----:R-:W-:-:S04]  /*0070*/  IMAD.WIDE.U32 R6, R2, 0x4, RZ ;  /* 0x0000000402067825 */ /* 0x001fc800078e00ff */
[----:B--2---:R-:W-:-:S04]  /*0080*/  IMAD.WIDE.U32 R4, R0, 0x40401, R2 ;  /* 0x0004040100047825 */ /* 0x004fc800078e0002 */
[----:B------:R-:W-:Y:S01]  /*0090*/  IMAD.WIDE.U32 R6, R0, 0x101004, R6 ;  /* 0x0010100400067825 */ /* 0x000fe200078e0006 */
[----:B-1----:R-:W-:-:S03]  /*00a0*/  IADD3 R12, P0, PT, R4, UR10, RZ ;  /* 0x0000000a040c7c10 */ /* 0x002fc6000ff1e0ff */
[----:B------:R-:W-:Y:S01]  /*00b0*/  IMAD R4, R0, 0x40401, RZ ;  /* 0x0004040100047824 */ /* 0x000fe200078e02ff */
[----:B------:R-:W-:Y:S02]  /*00c0*/  IADD3 R10, P2, PT, R6, UR8, RZ ;  /* 0x00000008060a7c10 */ /* 0x000fe4000ff5e0ff */
[----:B------:R-:W-:Y:S02]  /*00d0*/  IADD3 R12, P1, PT, R12, 0x1008, RZ ;  /* 0x000010080c0c7810 */ /* 0x000fe40007f3e0ff */
[----:B------:R-:W-:Y:S02]  /*00e0*/  IADD3 R10, P3, PT, R10, 0x4020, RZ ;  /* 0x000040200a0a7810 */ /* 0x000fe40007f7e0ff */
[----:B------:R-:W-:Y:S02]  /*00f0*/  IADD3.X R13, PT, PT, RZ, UR11, R5, P1, P0 ;  /* 0x0000000bff0d7c10 */ /* 0x000fe40008fe0405 */
[----:B---3--:R-:W-:-:S09]  /*0100*/  IADD3.X R11, PT, PT, RZ, UR9, R7, P3, P2 ;  /* 0x00000009ff0b7c10 */ /* 0x008fd20009fe4407 */
.L_x_0:
[----:B0-----:R-:W-:Y:S01]  /*0110*/  IMAD.MOV.U32 R8, RZ, RZ, R10 ;  /* 0x000000ffff087224 */ /* 0x001fe200078e000a */
[----:B------:R-:W-:Y:S01]  /*0120*/  UIADD3 UR4, UPT, UPT, UR4, 0x40, URZ ;  /* 0x0000004004047890 */ /* 0x000fe2000fffe0ff */
[----:B------:R-:W-:Y:S02]  /*0130*/  IMAD.MOV.U32 R9, RZ, RZ, R11 ;  /* 0x000000ffff097224 */ /* 0x000fe400078e000b */
[----:B------:R-:W-:Y:S01]  /*0140*/  IMAD.MOV.U32 R6, RZ, RZ, R12 ;  /* 0x000000ffff067224 */ /* 0x000fe200078e000c */
[----:B------:R-:W-:Y:S01]  /*0150*/  UISETP.NE.AND UP0, UPT, UR4, 0x200, UPT ;  /* 0x000002000400788c */ /* 0x000fe2000bf05270 */
[----:B------:R-:W-:Y:S01]  /*0160*/  IMAD.MOV.U32 R7, RZ, RZ, R13 ;  /* 0x000000ffff077224 */ /* 0x000fe200078e000d */
[----:B------:R0:W-:Y:S01]  /*0170*/  STG.E desc[UR6][R8.64+-0x4020], RZ ;  /* 0xffbfe0ff08007986 */ /* 0x0001e2000c101906 */
[----:B------:R-:W-:Y:S02]  /*0180*/  IADD3 R10, P1, PT, R8, 0x20100, RZ ;  /* 0x00020100080a7810 */ /* 0x000fe40007f3e0ff */
[----:B------:R-:W-:Y:S01]  /*0190*/  IADD3 R12, P0, PT, R6, 0x8040, RZ ;  /* 0x00008040060c7810 */ /* 0x000fe20007f1e0ff */
[----:B------:R0:W-:Y:S02]  /*01a0*/  STG.E.U8 desc[UR6][R6.64+-0x1008], RZ ;  /* 0xffeff8ff06007986 */ /* 0x0001e4000c101106 */
[----:B------:R-:W-:-:S02]  /*01b0*/  IMAD.X R11, RZ, RZ, R9, P1 ;  /* 0x000000ffff0b7224 */ /* 0x000fc400008e0609 */
[----:B------:R0:W-:Y:S01]  /*01c0*/  STG.E desc[UR6][R8.64+-0x381c], RZ ;  /* 0xffc7e4ff08007986 */ /* 0x0001e2000c101906 */
[----:B------:R-:W-:-:S03]  /*01d0*/  IMAD.X R13, RZ, RZ, R7, P0 ;  /* 0x000000ffff0d7224 */ /* 0x000fc600000e0607 */
[----:B------:R0:W-:Y:S04]  /*01e0*/  STG.E.U8 desc[UR6][R6.64+-0xe07], RZ ;  /* 0xfff1f9ff06007986 */ /* 0x0001e8000c101106 */
[----:B------:R0:W-:Y:S04]  /*01f0*/  STG.E desc[UR6][R8.64+-0x3018], RZ ;  /* 0xffcfe8ff08007986 */ /* 0x0001e8000c101906 */
        /* <DEDUP_REMOVED lines=122> */
[----:B------:R0:W-:Y:S01]  /*09a0*/  STG.E.U8 desc[UR6][R6.64+0x6e37], RZ ;  /* 0x006e37ff06007986 */ /* 0x0001e2000c101106 */
[----:B------:R-:W-:Y:S05]  /*09b0*/  BRA.U UP0, `(.L_x_0) ;  /* 0xfffffff500d47547 */ /* 0x000fea000b83ffff */
[----:B0-----:R-:W0:Y:S01]  /*09c0*/  LDC.64 R6, c[0x0][0x390] ;  /* 0x0000e400ff067b82 */ /* 0x001e220000000a00 */
[----:B------:R-:W-:Y:S01]  /*09d0*/  ISETP.NE.AND P0, PT, R2, 0x1ff, PT ;  /* 0x000001ff0200780c */ /* 0x000fe20003f05270 */
[----:B------:R-:W1:Y:S01]  /*09e0*/  LDCU.64 UR4, c[0x0][0x380] ;  /* 0x00007000ff0477ac */ /* 0x000e620008000a00 */
[----:B------:R-:W-:Y:S02]  /*09f0*/  IMAD.IADD R11, R4, 0x1, R2 ;  /* 0x00000001040b7824 */ /* 0x000fe400078e0202 */
[C---:B------:R-:W-:Y:S01]  /*0a00*/  IMAD.SHL.U32 R5, R0.reuse, 0x200, RZ ;  /* 0x0000020000057824 */ /* 0x040fe200078e00ff */
[----:B------:R-:W2:Y:S01]  /*0a10*/  LDCU.64 UR8, c[0x0][0x388] ;  /* 0x00007100ff0877ac */ /* 0x000ea20008000a00 */
[----:B------:R-:W-:Y:S01]  /*0a20*/  IMAD R8, R0, -0x40201, R11 ;  /* 0xfffbfdff00087824 */ /* 0x000fe200078e020b */
[----:B------:R-:W-:Y:S01]  /*0a30*/  LEA R11, R2, R11, 0x9 ;  /* 0x0000000b020b7211 */ /* 0x000fe200078e48ff */
[----:B------:R-:W-:-:S05]  /*0a40*/  IMAD.MOV.U32 R10, RZ, RZ, 0x1 ;  /* 0x00000001ff0a7424 */ /* 0x000fca00078e00ff */
[----:B------:R-:W-:-:S05]  /*0a50*/  @!P0 IADD3 R14, P1, PT, R4, UR10, RZ ;  /* 0x0000000a040e8c10 */ /* 0x000fca000ff3e0ff */
[----:B------:R-:W-:Y:S01]  /*0a60*/  @!P0 IMAD.X R15, RZ, RZ, UR11, P1 ;  /* 0x0000000bff0f8e24 */ /* 0x000fe200088e06ff */
[----:B------:R-:W3:Y:S01]  /*0a70*/  LDCU.64 UR10, c[0x0][0x398] ;  /* 0x00007300ff0a77ac */ /* 0x000ee20008000a00 */
[----:B0-----:R-:W-:-:S05]  /*0a80*/  @!P0 IMAD.WIDE.U32 R12, R4, 0x4, R6 ;  /* 0x00000004040c8825 */ /* 0x001fca00078e0006 */
[----:B------:R0:W-:Y:S04]  /*0a90*/  @!P0 STG.E desc[UR6][R12.64+0x101000], RZ ;  /* 0x101000ff0c008986 */ /* 0x0001e8000c101906 */
[----:B------:R0:W-:Y:S01]  /*0aa0*/  @!P0 STG.E.U8 desc[UR6][R14.64+0x40400], RZ ;  /* 0x040400ff0e008986 */ /* 0x0001e2000c101106 */
[----:B-1----:R-:W-:Y:S01]  /*0ab0*/  IADD3 R8, P0, PT, R8, UR4, RZ ;  /* 0x0000000408087c10 */ /* 0x002fe2000ff1e0ff */
[----:B------:R-:W-:-:S04]  /*0ac0*/  UMOV UR4, 0x1 ;  /* 0x0000000100047882 */ /* 0x000fc80000000000 */
[----:B--23--:R-:W-:-:S08]  /*0ad0*/  IMAD.X R9, RZ, RZ, UR5, P0 ;  /* 0x00000005ff097e24 */ /* 0x00cfd000080e06ff */
.L_x_11:
[----:B------:R-:W-:Y:S01]  /*0ae0*/  ISETP.GT.AND P0, PT, R10, 0x200, PT ;  /* 0x000002000a00780c */ /* 0x000fe20003f04270 */
[----:B------:R-:W-:Y:S03]  /*0af0*/  BSSY.RECONVERGENT B0, `(.L_x_1) ;  /* 0x0000025000007945 */ /* 0x000fe60003800200 */
[----:B------:R-:W-:-:S13]  /*0b00*/  ISETP.GE.U32.OR P0, PT, R2, UR4, P0 ;  /* 0x0000000402007c0c */ /* 0x000fda0008706470 */
[----:B-12---:R-:W-:Y:S05]  /*0b10*/  @P0 BRA `(.L_x_2) ;  /* 0x0000000000880947 */ /* 0x006fea0003800000 */
[--C-:B0-----:R-:W-:Y:S01]  /*0b20*/  SHF.R.S32.HI R12, RZ, 0x1f, R10.reuse ;  /* 0x0000001fff0c7819 */ /* 0x101fe2000001140a */
[--C-:B------:R-:W-:Y:S01]  /*0b30*/  IMAD.IADD R20, R11, 0x1, R10.reuse ;  /* 0x000000010b147824 */ /* 0x100fe200078e020a */
[----:B------:R-:W-:Y:S01]  /*0b40*/  IADD3 R14, P0, P1, R5, UR8, R10 ;  /* 0x00000008050e7c10 */ /* 0x000fe2000f91e00a */
[----:B------:R-:W2:Y:S03]  /*0b50*/  LDG.E.U8 R16, desc[UR6][R8.64] ;  /* 0x0000000608107981 */ /* 0x000ea6000c1e1100 */
[----:B------:R-:W-:Y:S01]  /*0b60*/  IADD3.X R15, PT, PT, RZ, UR9, R12, P0, P1 ;  /* 0x00000009ff0f7c10 */ /* 0x000fe200087e240c */
[----:B------:R-:W-:-:S05]  /*0b70*/  VIADD R13, R20, 0xffffffff ;  /* 0xffffffff140d7836 */ /* 0x000fca0000000000 */
[----:B------:R-:W2:Y:S01]  /*0b80*/  LDG.E.U8 R15, desc[UR6][R14.64+-0x1] ;  /* 0xffffff060e0f7981 */ /* 0x000ea2000c1e1100 */
[----:B------:R-:W-:-:S05]  /*0b90*/  IMAD.WIDE R12, R13, 0x4, R6 ;  /* 0x000000040d0c7825 */ /* 0x000fca00078e0206 */
[----:B------:R-:W3:Y:S04]  /*0ba0*/  LDG.E R17, desc[UR6][R12.64] ;  /* 0x000000060c117981 */ /* 0x000ee8000c1e1900 */
[----:B------:R-:W4:Y:S04]  /*0bb0*/  LDG.E R18, desc[UR6][R12.64+0x4] ;  /* 0x000004060c127981 */ /* 0x000f28000c1e1900 */
[----:B------:R-:W5:Y:S01]  /*0bc0*/  LDG.E R19, desc[UR6][R12.64+0x804] ;  /* 0x000804060c137981 */ /* 0x000f62000c1e1900 */
[----:B------:R-:W-:Y:S01]  /*0bd0*/  BSSY.RECONVERGENT B1, `(.L_x_3) ;  /* 0x0000013000017945 */ /* 0x000fe20003800200 */
[----:B--2---:R-:W-:Y:S01]  /*0be0*/  ISETP.NE.AND P3, PT, R16, R15, PT ;  /* 0x0000000f1000720c */ /* 0x004fe20003f65270 */
[----:B---3--:R-:W-:-:S02]  /*0bf0*/  VIADD R16, R17, 0x1 ;  /* 0x0000000111107836 */ /* 0x008fc40000000000 */
[----:B----4-:R-:W-:-:S10]  /*0c00*/  VIADD R21, R18, 0xfffffffe ;  /* 0xfffffffe12157836 */ /* 0x010fd40000000000 */
[----:B------:R-:W-:Y:S02]  /*0c10*/  @P3 VIADD R16, R17, 0xffffffff ;  /* 0xffffffff11103836 */ /* 0x000fe40000000000 */
[----:B-----5:R-:W-:-:S03]  /*0c20*/  VIADD R19, R19, 0xfffffffe ;  /* 0xfffffffe13137836 */ /* 0x020fc60000000000 */
[----:B------:R-:W-:-:S04]  /*0c30*/  VIMNMX R18, PT, PT, R21, R16, !PT ;  /* 0x0000001015127248 */ /* 0x000fc80007fe0100 */
[----:B------:R-:W-:-:S04]  /*0c40*/  VIMNMX.RELU R19, P0, P0, R19, R18, !PT ;  /* 0x0000001213137248 */ /* 0x000fc80007801100 */
[----:B------:R-:W-:Y:S01]  /*0c50*/  ISETP.NE.AND P1, PT, R19, R16, PT ;  /* 0x000000101300720c */ /* 0x000fe20003f25270 */
[----:B------:R-:W-:-:S05]  /*0c60*/  VIADD R15, R20, 0x201 ;  /* 0x00000201140f7836 */ /* 0x000fca0000000000 */
[----:B------:R-:W-:-:S07]  /*0c70*/  IADD3 R14, P2, PT, R15, UR10, RZ ;  /* 0x0000000a0f0e7c10 */ /* 0x000fce000ff5e0ff */
[----:B------:R-:W-:Y:S01]  /*0c80*/  @!P1 IMAD.MOV.U32 R16, RZ, RZ, 0x1 ;  /* 0x00000001ff109424 */ /* 0x000fe200078e00ff */
[----:B------:R-:W-:-:S04]  /*0c90*/  LEA.HI.X.SX32 R15, R15, UR11, 0x1, P2 ;  /* 0x0000000b0f0f7c11 */ /* 0x000fc800090f0eff */
[----:B------:R-:W-:Y:S01]  /*0ca0*/  @!P1 SEL R16, R16, 0x2, !P3 ;  /* 0x0000000210109807 */ /* 0x000fe20005800000 */
[----:B------:R-:W-:Y:S06]  /*0cb0*/  @!P1 BRA `(.L_x_4) ;  /* 0x0000000000109947 */ /* 0x000fec0003800000 */
[----:B------:R-:W-:Y:S01]  /*0cc0*/  ISETP.NE.AND P1, PT, R19, R21, PT ;  /* 0x000000151300720c */ /* 0x000fe20003f25270 */
[----:B------:R-:W-:-:S12]  /*0cd0*/  IMAD.MOV.U32 R16, RZ, RZ, 0x3 ;  /* 0x00000003ff107424 */ /* 0x000fd800078e00ff */
[----:B------:R-:W-:-:S04]  /*0ce0*/  @P1 SEL R17, RZ, 0x4, !P0 ;  /* 0x00000004ff111807 */ /* 0x000fc80004000000 */
[----:B------:R-:W-:-:S07]  /*0cf0*/  @P1 PRMT R16, R17, 0x7610, R16 ;  /* 0x0000761011101816 */ /* 0x000fce0000000010 */
.L_x_4:
[----:B------:R-:W-:Y:S05]  /*0d00*/  BSYNC.RECONVERGENT B1 ;  /* 0x0000000000017941 */ /* 0x000fea0003800200 */
.L_x_3:
[----:B------:R1:W-:Y:S01]  /*0d10*/  STG.E.U8 desc[UR6][R14.64], R16 ;  /* 0x000000100e007986 */ /* 0x0003e2000c101106 */
[----:B------:R-:W-:-:S03]  /*0d20*/  VIADD R10, R10, 0x1 ;  /* 0x000000010a0a7836 */ /* 0x000fc60000000000 */
[----:B------:R1:W-:Y:S04]  /*0d30*/  STG.E desc[UR6][R12.64+0x808], R19 ;  /* 0x000808130c007986 */ /* 0x0003e8000c101906 */
.L_x_2:
[----:B------:R-:W-:Y:S05]  /*0d40*/  BSYNC.RECONVERGENT B0 ;  /* 0x0000000000007941 */ /* 0x000fea0003800200 */
.L_x_1:
[----:B------:R-:W-:Y:S01]  /*0d50*/  BAR.SYNC.DEFER_BLOCKING 0x0 ;  /* 0x0000000000007b1d */ /* 0x000fe20000010000 */
[----:B------:R-:W-:-:S09]  /*0d60*/  UISETP.NE.AND UP0, UPT, UR4, 0x3ff, UPT ;  /* 0x000003ff0400788c */ /* 0x000fd2000bf05270 */
[----:B------:R-:W-:Y:S05]  /*0d70*/  BRA.U !UP0, `(.L_x_5) ;  /* 0x0000000108ac7547 */ /* 0x000fea000b800000 */
[----:B------:R-:W-:Y:S01]  /*0d80*/  ISETP.GT.AND P0, PT, R10, 0x200, PT ;  /* 0x000002000a00780c */ /* 0x000fe20003f04270 */
[----:B------:R-:W-:Y:S03]  /*0d90*/  BSSY.RECONVERGENT B0, `(.L_x_6) ;  /* 0x0000026000007945 */ /* 0x000fe60003800200 */
[----:B------:R-:W-:-:S13]  /*0da0*/  ISETP.GT.U32.OR P0, PT, R2, UR4, P0 ;  /* 0x0000000402007c0c */ /* 0x000fda0008704470 */
[----:B------:R-:W-:Y:S05]  /*0db0*/  @P0 BRA `(.L_x_7) ;  /* 0x00000000008c0947 */ /* 0x000fea0003800000 */
[--C-:B01----:R-:W-:Y:S01]  /*0dc0*/  SHF.R.S32.HI R12, RZ, 0x1f, R10.reuse ;  /* 0x0000001fff0c7819 */ /* 0x103fe2000001140a */
[--C-:B------:R-:W-:Y:S01]  /*0dd0*/  IMAD.IADD R14, R11, 0x1, R10.reuse ;  /* 0x000000010b0e7824 */ /* 0x100fe200078e020a */
[----:B------:R-:W-:Y:S01]  /*0de0*/  IADD3 R16, P0, P1, R5, UR8, R10 ;  /* 0x0000000805107c10 */ /* 0x000fe2000f91e00a */
[----:B------:R-:W2:Y:S03]  /*0df0*/  LDG.E.U8 R15, desc[UR6][R8.64] ;  /* 0x00000006080f7981 */ /* 0x000ea6000c1e1100 */
[----:B------:R-:W-:Y:S02]  /*0e00*/  IADD3.X R17, PT, PT, RZ, UR9, R12, P0, P1 ;  /* 0x00000009ff117c10 */ /* 0x000fe400087e240c */
[----:B------:R-:W-:-:S03]  /*0e10*/  IADD3 R13, PT, PT, R14, -0x1, RZ ;  /* 0xffffffff0e0d7810 */ /* 0x000fc60007ffe0ff */
[----:B------:R-:W2:Y:S02]  /*0e20*/  LDG.E.U8 R16, desc[UR6][R16.64+-0x1] ;  /* 0xffffff0610107981 */ /* 0x000ea4000c1e1100 */
        /* <DEDUP_REMOVED lines=12> */
[----:B------:R-:W-:-:S13]  /*0ef0*/  ISETP.NE.AND P0, PT, R19, R15, PT ;  /* 0x0000000f1300720c */ /* 0x000fda0003f05270 */
[----:B------:R-:W-:Y:S05]  /*0f00*/  @!P0 BRA `(.L_x_9) ;  /* 0x0000000000148947 */ /* 0x000fea0003800000 */
[----:B------:R-:W-:Y:S01]  /*0f10*/  ISETP.NE.AND P0, PT, R19, R22, PT ;  /* 0x000000161300720c */ /* 0x000fe20003f05270 */
[----:B------:R-:W-:-:S12]  /*0f20*/  IMAD.MOV.U32 R16, RZ, RZ, 0x3 ;  /* 0x00000003ff107424 */ /* 0x000fd800078e00ff */
[----:B------:R-:W-:Y:S05]  /*0f30*/  @!P0 BRA `(.L_x_10) ;  /* 0x0000000000108947 */ /* 0x000fea0003800000 */
[----:B------:R-:W-:Y:S01]  /*0f40*/  SEL R16, RZ, 0x4, !P2 ;  /* 0x00000004ff107807 */ /* 0x000fe20005000000 */
[----:B------:R-:W-:Y:S06]  /*0f50*/  BRA `(.L_x_10) ;  /* 0x0000000000087947 */ /* 0x000fec0003800000 */
.L_x_9:
[----:B------:R-:W-:-:S05]  /*0f60*/  IMAD.MOV.U32 R16, RZ, RZ, 0x1 ;  /* 0x00000001ff107424 */ /* 0x000fca00078e00ff */
[----:B------:R-:W-:-:S07]  /*0f70*/  SEL R16, R16, 0x2, !P1 ;  /* 0x0000000210107807 */ /* 0x000fce0004800000 */
.L_x_10:
[----:B------:R-:W-:Y:S05]  /*0f80*/  BSYNC.RECONVERGENT B1 ;  /* 0x0000000000017941 */ /* 0x000fea0003800200 */
.L_x_8:
[----:B------:R-:W-:Y:S02]  /*0f90*/  VIADD R15, R14, 0x201 ;  /* 0x000002010e0f7836 */ /* 0x000fe40000000000 */
[----:B------:R-:W-:-:S03]  /*0fa0*/  VIADD R10, R10, 0x1 ;  /* 0x000000010a0a7836 */ /* 0x000fc60000000000 */
[----:B------:R-:W-:-:S04]  /*0fb0*/  IADD3 R14, P0, PT, R15, UR10, RZ ;  /* 0x0000000a0f0e7c10 */ /* 0x000fc8000ff1e0ff */
[----:B------:R-:W-:-:S05]  /*0fc0*/  LEA.HI.X.SX32 R15, R15, UR11, 0x1, P0 ;  /* 0x0000000b0f0f7c11 */ /* 0x000fca00080f0eff */
[----:B------:R2:W-:Y:S04]  /*0fd0*/  STG.E.U8 desc[UR6][R14.64], R16 ;  /* 0x000000100e007986 */ /* 0x0005e8000c101106 */
[----:B------:R2:W-:Y:S02]  /*0fe0*/  STG.E desc[UR6][R12.64+0x808], R19 ;  /* 0x000808130c007986 */ /* 0x0005e4000c101906 */
.L_x_7:
[----:B------:R-:W-:Y:S05]  /*0ff0*/  BSYNC.RECONVERGENT B0 ;  /* 0x0000000000007941 */ /* 0x000fea0003800200 */
.L_x_6:
[----:B------:R-:W-:Y:S01]  /*1000*/  BAR.SYNC.DEFER_BLOCKING 0x0 ;  /* 0x0000000000007b1d */ /* 0x000fe20000010000 */
[----:B------:R-:W-:-:S05]  /*1010*/  UIADD3 UR4, UPT, UPT, UR4, 0x2, URZ ;  /* 0x0000000204047890 */ /* 0x000fca000fffe0ff */
[----:B------:R-:W-:Y:S07]  /*1020*/  BRA `(.L_x_11) ;  /* 0xfffffff800ac7947 */ /* 0x000fee000383ffff */
.L_x_5:
[----:B------:R-:W2:Y:S01]  /*1030*/  LDC.64 R6, c[0x0][0x390] ;  /* 0x0000e400ff067b82 */ /* 0x000ea20000000a00 */
[----:B------:R-:W-:-:S07]  /*1040*/  IMAD R11, R2, 0x201, R4 ;  /* 0x00000201020b7824 */ /* 0x000fce00078e0204 */
[----:B------:R-:W3:Y:S01]  /*1050*/  S2UR UR5, SR_CgaCtaId ;  /* 0x00000000000579c3 */ /* 0x000ee20000008800 */
[----:B------:R-:W-:Y:S01]  /*1060*/  UMOV UR4, 0x400 ;  /* 0x0000040000047882 */ /* 0x000fe20000000000 */
[----:B01----:R-:W-:-:S06]  /*1070*/  IMAD.MOV.U32 R13, RZ, RZ, 0x1 ;  /* 0x00000001ff0d7424 */ /* 0x003fcc00078e00ff */
[----:B------:R-:W0:Y:S01]  /*1080*/  LDC.64 R8, c[0x0][0x390] ;  /* 0x0000e400ff087b82 */ /* 0x000e220000000a00 */
[----:B--2---:R-:W-:-:S05]  /*1090*/  IMAD.WIDE.U32 R6, R11, 0x4, R6 ;  /* 0x000000040b067825 */ /* 0x004fca00078e0006 */
[----:B------:R-:W2:Y:S01]  /*10a0*/  LDG.E R12, desc[UR6][R6.64+0x4] ;  /* 0x00000406060c7981 */ /* 0x000ea2000c1e1900 */
[----:B------:R-:W-:Y:S01]  /*10b0*/  IADD3 R10, P0, PT, R6, 0xc, RZ ;  /* 0x0000000c060a7810 */ /* 0x000fe20007f1e0ff */
[----:B------:R-:W-:Y:S01]  /*10c0*/  IMAD.MOV.U32 R19, RZ, RZ, 0x3 ;  /* 0x00000003ff137424 */ /* 0x000fe200078e00ff */
[----:B---3--:R-:W-:-:S03]  /*10d0*/  ULEA UR4, UR5, UR4, 0x18 ;  /* 0x0000000405047291 */ /* 0x008fc6000f8ec0ff */
[----:B------:R-:W-:-:S03]  /*10e0*/  IMAD.X R15, RZ, RZ, R7, P0 ;  /* 0x000000ffff0f7224 */ /* 0x000fc600000e0607 */
[----:B------:R-:W-:-:S05]  /*10f0*/  LEA R5, R2, UR4, 0x3 ;  /* 0x0000000402057c11 */ /* 0x000fca000f8e18ff */
[----:B0-2---:R1:W-:Y:S02]  /*1100*/  STS.64 [R5], R12 ;  /* 0x0000000c05007388 */ /* 0x0053e40000000a00 */
.L_x_12:
[----:B------:R-:W-:-:S05]  /*1110*/  IADD3 R11, PT, PT, R11, 0x2, RZ ;  /* 0x000000020b0b7810 */ /* 0x000fca0007ffe0ff */
[----:B------:R-:W-:-:S05]  /*1120*/  IMAD.WIDE.U32 R6, R11, 0x4, R8 ;  /* 0x000000040b067825 */ /* 0x000fca00078e0008 */
[----:B------:R0:W2:Y:S02]  /*1130*/  LDG.E R16, desc[UR6][R6.64] ;  /* 0x0000000606107981 */ /* 0x0000a4000c1e1900 */
[----:B0-----:R-:W-:Y:S02]  /*1140*/  IMAD.MOV.U32 R6, RZ, RZ, R10 ;  /* 0x000000ffff067224 */ /* 0x001fe400078e000a */
[----:B------:R-:W-:-:S05]  /*1150*/  IMAD.MOV.U32 R7, RZ, RZ, R15 ;  /* 0x000000ffff077224 */ /* 0x000fca00078e000f */
[----:B------:R-:W3:Y:S01]  /*1160*/  LDG.E R18, desc[UR6][R6.64] ;  /* 0x0000000606127981 */ /* 0x000ee2000c1e1900 */
[----:B------:R-:W-:-:S05]  /*1170*/  IADD3 R10, P2, PT, R10, 0x8, RZ ;  /* 0x000000080a0a7810 */ /* 0x000fca0007f5e0ff */
[----:B------:R-:W-:Y:S01]  /*1180*/  IMAD.X R15, RZ, RZ, R15, P2 ;  /* 0x000000ffff0f7224 */ /* 0x000fe200010e060f */
[----:B--2---:R-:W-:-:S13]  /*1190*/  ISETP.GT.AND P0, PT, R16, R12, PT ;  /* 0x0000000c1000720c */ /* 0x004fda0003f04270 */
[----:B-1----:R-:W-:Y:S02]  /*11a0*/  @P0 IMAD.MOV.U32 R12, RZ, RZ, R16 ;  /* 0x000000ffff0c0224 */ /* 0x002fe400078e0010 */
[----:B------:R-:W-:-:S03]  /*11b0*/  @P0 VIADD R17, R19, 0xffffffff ;  /* 0xffffffff13110836 */ /* 0x000fc60000000000 */
[----:B---3--:R-:W-:Y:S02]  /*11c0*/  ISETP.GT.AND P1, PT, R18, R12, PT ;  /* 0x0000000c1200720c */ /* 0x008fe40003f24270 */
[----:B------:R-:W-:Y:S11]  /*11d0*/  @P0 STS.64 [R5], R16 ;  /* 0x0000001005000388 */ /* 0x000ff60000000a00 */
[----:B------:R0:W-:Y:S01]  /*11e0*/  @P1 STS.64 [R5], R18 ;  /* 0x0000001205001388 */ /* 0x0001e20000000a00 */
[----:B------:R-:W-:-:S02]  /*11f0*/  @P1 IMAD.MOV.U32 R12, RZ, RZ, R18 ;  /* 0x000000ffff0c1224 */ /* 0x000fc400078e0012 */
[----:B0-----:R-:W-:-:S05]  /*1200*/  VIADD R19, R19, 0x2 ;  /* 0x0000000213137836 */ /* 0x001fca0000000000 */
[----:B------:R-:W-:-:S13]  /*1210*/  ISETP.NE.AND P0, PT, R19, 0x201, PT ;  /* 0x000002011300780c */ /* 0x000fda0003f05270 */
[----:B------:R-:W-:Y:S05]  /*1220*/  @P0 BRA `(.L_x_12) ;  /* 0xfffffffc00b80947 */ /* 0x000fea000383ffff */
[----:B------:R-:W-:Y:S01]  /*1230*/  BAR.SYNC.DEFER_BLOCKING 0x0 ;  /* 0x0000000000007b1d */ /* 0x000fe20000010000 */
[----:B------:R-:W-:-:S13]  /*1240*/  ISETP.NE.AND P0, PT, R2, RZ, PT ;  /* 0x000000ff0200720c */ /* 0x000fda0003f05270 */
[----:B------:R-:W-:Y:S05]  /*1250*/  @P0 EXIT ;  /* 0x000000000000094d */ /* 0x000fea0003800000 */
[----:B------:R-:W0:Y:S01]  /*1260*/  S2UR UR5, SR_CgaCtaId ;  /* 0x00000000000579c3 */ /* 0x000e220000008800 */
[----:B------:R-:W-:Y:S01]  /*1270*/  UMOV UR4, 0x400 ;  /* 0x0000040000047882 */ /* 0x000fe20000000000 */
[----:B------:R-:W-:Y:S02]  /*1280*/  IMAD.MOV.U32 R6, RZ, RZ, 0x1 ;  /* 0x00000001ff067424 */ /* 0x000fe400078e00ff */
[----:B------:R-:W-:Y:S01]  /*1290*/  IMAD.MOV.U32 R5, RZ, RZ, RZ ;  /* 0x000000ffff057224 */ /* 0x000fe200078e00ff */
[----:B0-----:R-:W-:-:S09]  /*12a0*/  ULEA UR4, UR5, UR4, 0x18 ;  /* 0x0000000405047291 */ /* 0x001fd2000f8ec0ff */
[----:B------:R-:W0:Y:S03]  /*12b0*/  LDS.64 R2, [UR4] ;  /* 0x00000004ff027984 */ /* 0x000e260008000a00 */
.L_x_14:
[----:B------:R-:W-:-:S05]  /*12c0*/  LEA R7, R6, UR4, 0x3 ;  /* 0x0000000406077c11 */ /* 0x000fca000f8e18ff */
[----:B------:R-:W0:Y:S04]  /*12d0*/  LDS.64 R8, [R7] ;  /* 0x0000000007087984 */ /* 0x000e280000000a00 */
[----:B------:R-:W1:Y:S04]  /*12e0*/  LDS.64 R10, [R7+0x8] ;  /* 0x00000800070a7984 */ /* 0x000e680000000a00 */
[----:B------:R-:W2:Y:S01]  /*12f0*/  LDS.64 R12, [R7+0x10] ;  /* 0x00001000070c7984 */ /* 0x000ea20000000a00 */
[----:B0-----:R-:W-:-:S13]  /*1300*/  ISETP.GT.AND P0, PT, R8, R2, PT ;  /* 0x000000020800720c */ /* 0x001fda0003f04270 */
[----:B------:R-:W-:Y:S01]  /*1310*/  @P0 IMAD.MOV.U32 R2, RZ, RZ, R8 ;  /* 0x000000ffff020224 */ /* 0x000fe200078e0008 */
[----:B------:R-:W-:Y:S01]  /*1320*/  @P0 MOV R3, R9 ;  /* 0x0000000900030202 */ /* 0x000fe20000000f00 */
[----:B------:R-:W-:Y:S02]  /*1330*/  VIADD R8, R6, 0x3 ;  /* 0x0000000306087836 */ /* 0x000fe40000000000 */
[----:B------:R-:W-:Y:S01]  /*1340*/  @P0 IMAD.MOV.U32 R5, RZ, RZ, R6 ;  /* 0x000000ffff050224 */ /* 0x000fe200078e0006 */
[----:B-1----:R-:W-:Y:S02]  /*1350*/  ISETP.GT.AND P1, PT, R10, R2, PT ;  /* 0x000000020a00720c */ /* 0x002fe40003f24270 */
[----:B------:R-:W-:-:S11]  /*1360*/  ISETP.NE.AND P0, PT, R8, 0x200, PT ;  /* 0x000002000800780c */ /* 0x000fd60003f05270 */
[----:B------:R-:W-:Y:S02]  /*1370*/  @P1 IMAD.MOV.U32 R2, RZ, RZ, R10 ;  /* 0x000000ffff021224 */ /* 0x000fe400078e000a */
[----:B------:R-:W-:Y:S02]  /*1380*/  @P1 IMAD.MOV.U32 R3, RZ, RZ, R11 ;  /* 0x000000ffff031224 */ /* 0x000fe400078e000b */
[----:B------:R-:W-:Y:S01]  /*1390*/  @P1 VIADD R5, R6, 0x1 ;  /* 0x0000000106051836 */ /* 0x000fe20000000000 */
[----:B--2---:R-:W-:-:S13]  /*13a0*/  ISETP.GT.AND P2, PT, R12, R2, PT ;  /* 0x000000020c00720c */ /* 0x004fda0003f44270 */
[----:B------:R-:W-:Y:S02]  /*13b0*/  @P2 IMAD.MOV.U32 R3, RZ, RZ, R13 ;  /* 0x000000ffff032224 */ /* 0x000fe400078e000d */
[----:B------:R-:W-:Y:S02]  /*13c0*/  @P2 IMAD.MOV.U32 R2, RZ, RZ, R12 ;  /* 0x000000ffff022224 */ /* 0x000fe400078e000c */
[----:B------:R-:W-:Y:S01]  /*13d0*/  @P2 VIADD R5, R6, 0x2 ;  /* 0x0000000206052836 */ /* 0x000fe20000000000 */
[----:B------:R-:W-:Y:S06]  /*13e0*/  @!P0 BRA `(.L_x_13) ;  /* 0x00000000001c8947 */ /* 0x000fec0003800000 */
[----:B------:R-:W0:Y:S01]  /*13f0*/  LDS.64 R10, [R7+0x18] ;  /* 0x00001800070a7984 */ /* 0x000e220000000a00 */
[----:B------:R-:W-:Y:S02]  /*1400*/  IADD3 R6, PT, PT, R6, 0x4, RZ ;  /* 0x0000000406067810 */ /* 0x000fe40007ffe0ff */
[----:B0-----:R-:W-:-:S13]  /*1410*/  ISETP.GT.AND P0, PT, R10, R2, PT ;  /* 0x000000020a00720c */ /* 0x001fda0003f04270 */
[----:B------:R-:W-:Y:S02]  /*1420*/  @P0 IMAD.MOV.U32 R3, RZ, RZ, R11 ;  /* 0x000000ffff030224 */ /* 0x000fe400078e000b */
[----:B------:R-:W-:Y:S02]  /*1430*/  @P0 IMAD.MOV.U32 R2, RZ, RZ, R10 ;  /* 0x000000ffff020224 */ /* 0x000fe400078e000a */
[----:B------:R-:W-:Y:S01]  /*1440*/  @P0 IMAD.MOV.U32 R5, RZ, RZ, R8 ;  /* 0x000000ffff050224 */ /* 0x000fe200078e0008 */
[----:B------:R-:W-:Y:S06]  /*1450*/  BRA `(.L_x_14) ;  /* 0xfffffffc00987947 */ /* 0x000fec000383ffff */
.L_x_13:
[----:B------:R-:W0:Y:S01]  /*1460*/  LDC.64 R8, c[0x0][0x390] ;  /* 0x0000e400ff087b82 */ /* 0x000e220000000a00 */
[----:B------:R-:W-:Y:S01]  /*1470*/  IMAD.IADD R2, R4, 0x1, R3 ;  /* 0x0000000104027824 */ /* 0x000fe200078e0203 */
[----:B------:R-:W1:Y:S03]  /*1480*/  LDCU.64 UR4, c[0x0][0x3a8] ;  /* 0x00007500ff0477ac */ /* 0x000e660008000a00 */
[----:B------:R-:W-:-:S03]  /*1490*/  IMAD R7, R5, 0x201, R2 ;  /* 0x0000020105077824 */ /* 0x000fc600078e0202 */
[----:B------:R-:W2:Y:S01]  /*14a0*/  LDC.64 R12, c[0x0][0x3a0] ;  /* 0x0000e800ff0c7b82 */ /* 0x000ea20000000a00 */
[----:B0-----:R-:W-:-:S07]  /*14b0*/  IMAD.WIDE R8, R7, 0x4, R8 ;  /* 0x0000000407087825 */ /* 0x001fce00078e0208 */
[----:B------:R-:W0:Y:S01]  /*14c0*/  LDC.64 R6, c[0x0][0x398] ;  /* 0x0000e600ff067b82 */ /* 0x000e220000000a00 */
[----:B------:R-:W3:Y:S01]  /*14d0*/  LDG.E R9, desc[UR6][R8.64] ;  /* 0x0000000608097981 */ /* 0x000ee2000c1e1900 */
[----:B------:R-:W-:Y:S02]  /*14e0*/  IMAD.MOV.U32 R11, RZ, RZ, RZ ;  /* 0x000000ffff0b7224 */ /* 0x000fe400078e00ff */
[----:B--2---:R-:W-:-:S05]  /*14f0*/  IMAD.WIDE.U32 R12, R0, 0x4, R12 ;  /* 0x00000004000c7825 */ /* 0x004fca00078e000c */
[----:B01-3--:R2:W-:Y:S02]  /*1500*/  STG.E desc[UR6][R12.64], R9 ;  /* 0x000000090c007986 */ /* 0x00b5e4000c101906 */
.L_x_47:
[----:B------:R-:W-:-:S04]  /*1510*/  IMAD.IADD R2, R4, 0x1, R3 ;  /* 0x0000000104027824 */ /* 0x000fc800078e0203 */
[----:B------:R-:W-:-:S05]  /*1520*/  IMAD R2, R5, 0x201, R2 ;  /* 0x0000020105027824 */ /* 0x000fca00078e0202 */
[----:B------:R-:W-:-:S04]  /*1530*/  IADD3 R8, P0, PT, R2, R6, RZ ;  /* 0x0000000602087210 */ /* 0x000fc80007f1e0ff */
[----:B--2---:R-:W-:-:S05]  /*1540*/  LEA.HI.X.SX32 R9, R2, R7, 0x1, P0 ;  /* 0x0000000702097211 */ /* 0x004fca00000f0eff */
[----:B------:R-:W2:Y:S02]  /*1550*/  LDG.E.U8 R15, desc[UR6][R8.64] ;  /* 0x00000006080f7981 */ /* 0x000ea4000c1e1100 */
[----:B--2---:R-:W-:-:S13]  /*1560*/  ISETP.GT.AND P0, PT, R15, 0x2, PT ;  /* 0x000000020f00780c */ /* 0x004fda0003f04270 */
[----:B------:R-:W-:Y:S05]  /*1570*/  @P0 BRA `(.L_x_15) ;  /* 0x0000000000280947 */ /* 0x000fea0003800000 */
[----:B------:R-:W-:-:S05]  /*1580*/  VIADD R2, R15, 0xffffffff ;  /* 0xffffffff0f027836 */ /* 0x000fca0000000000 */
[----:B------:R-:W-:-:S04]  /*1590*/  LOP3.LUT R2, R2, 0xffff, RZ, 0xc0, !PT ;  /* 0x0000ffff02027812 */ /* 0x000fc800078ec0ff */
[----:B------:R-:W-:-:S13]  /*15a0*/  ISETP.GE.U32.AND P0, PT, R2, 0x2, PT ;  /* 0x000000020200780c */ /* 0x000fda0003f06070 */
[----:B------:R-:W-:Y:S05]  /*15b0*/  @!P0 BRA `(.L_x_16) ;  /* 0x00000000000c8947 */ /* 0x000fea0003800000 */
[----:B------:R-:W-:-:S13]  /*15c0*/  ISETP.NE.AND P0, PT, R15, RZ, PT ;  /* 0x000000ff0f00720c */ /* 0x000fda0003f05270 */
[----:B------:R-:W-:Y:S05]  /*15d0*/  @!P0 EXIT ;  /* 0x000000000000894d */ /* 0x000fea0003800000 */
[----:B------:R-:W-:Y:S05]  /*15e0*/  BRA `(.L_x_17) ;  /* 0x0000000000287947 */ /* 0x000fea0003800000 */
.L_x_16:
[----:B------:R-:W-:Y:S02]  /*15f0*/  VIADD R5, R5, 0xffffffff ;  /* 0xffffffff05057836 */ /* 0x000fe40000000000 */
[----:B------:R-:W-:Y:S01]  /*1600*/  VIADD R3, R3, 0xffffffff ;  /* 0xffffffff03037836 */ /* 0x000fe20000000000 */
[----:B------:R-:W-:Y:S06]  /*1610*/  BRA `(.L_x_17) ;  /* 0x00000000001c7947 */ /* 0x000fec0003800000 */
.L_x_15:
[----:B------:R-:W-:-:S13]  /*1620*/  ISETP.NE.AND P0, PT, R15, 0x3, PT ;  /* 0x000000030f00780c */ /* 0x000fda0003f05270 */
[----:B------:R-:W-:Y:S05]  /*1630*/  @!P0 BRA `(.L_x_18) ;  /* 0x0000000000108947 */ /* 0x000fea0003800000 */
[----:B------:R-:W-:-:S13]  /*1640*/  ISETP.NE.AND P0, PT, R15, 0x4, PT ;  /* 0x000000040f00780c */ /* 0x000fda0003f05270 */
[----:B------:R-:W-:Y:S05]  /*1650*/  @P0 BRA `(.L_x_17) ;  /* 0x00000000000c0947 */ /* 0x000fea0003800000 */
[----:B------:R-:W-:Y:S01]  /*1660*/  VIADD R3, R3, 0xffffffff ;  /* 0xffffffff03037836 */ /* 0x000fe20000000000 */
[----:B------:R-:W-:Y:S06]  /*1670*/  BRA `(.L_x_17) ;  /* 0x0000000000047947 */ /* 0x000fec0003800000 */
.L_x_18:
[----:B------:R-:W-:-:S07]  /*1680*/  VIADD R5, R5, 0xffffffff ;  /* 0xffffffff05057836 */ /* 0x000fce0000000000 */
.L_x_17:
[----:B------:R-:W-:Y:S02]  /*1690*/  IMAD.IADD R2, R4, 0x1, R3 ;  /* 0x0000000104027824 */ /* 0x000fe400078e0203 */
[----:B------:R-:W-:Y:S02]  /*16a0*/  IMAD R8, R0, 0x400, R11 ;  /* 0x0000040000087824 */ /* 0x000fe400078e020b */
[----:B------:R-:W-:-:S03]  /*16b0*/  IMAD R2, R5, 0x201, R2 ;  /* 0x0000020105027824 */ /* 0x000fc600078e0202 */
[----:B------:R-:W-:Y:S02]  /*16c0*/  IADD3 R8, P0, PT, R8, UR4, RZ ;  /* 0x0000000408087c10 */ /* 0x000fe4000ff1e0ff */
[C---:B------:R-:W-:Y:S02]  /*16d0*/  IADD3 R12, P1, PT, R2.reuse, R6, RZ ;  /* 0x00000006020c7210 */ /* 0x040fe40007f3e0ff */
[----:B------:R-:W-:Y:S02]  /*16e0*/  IADD3.X R9, PT, PT, RZ, UR5, RZ, P0, !PT ;  /* 0x00000005ff097c10 */ /* 0x000fe400087fe4ff */
[----:B------:R-:W-:-:S03]  /*16f0*/  LEA.HI.X.SX32 R13, R2, R7, 0x1, P1 ;  /* 0x00000007020d7211 */ /* 0x000fc600008f0eff */
[----:B------:R0:W-:Y:S04]  /*1700*/  STG.E.U8 desc[UR6][R8.64], R15 ;  /* 0x0000000f08007986 */ /* 0x0001e8000c101106 */
[----:B------:R-:W2:Y:S02]  /*1710*/  LDG.E.U8 R17, desc[UR6][R12.64] ;  /* 0x000000060c117981 */ /* 0x000ea4000c1e1100 */
[----:B--2---:R-:W-:-:S13]  /*1720*/  ISETP.GT.AND P0, PT, R17, 0x2, PT ;  /* 0x000000021100780c */ /* 0x004fda0003f04270 */
[----:B0-----:R-:W-:Y:S05]  /*1730*/  @P0 BRA `(.L_x_19) ;  /* 0x0000000000280947 */ /* 0x001fea0003800000 */
[----:B------:R-:W-:-:S05]  /*1740*/  VIADD R2, R17, 0xffffffff ;  /* 0xffffffff11027836 */ /* 0x000fca0000000000 */
[----:B------:R-:W-:-:S04]  /*1750*/  LOP3.LUT R2, R2, 0xffff, RZ, 0xc0, !PT ;  /* 0x0000ffff02027812 */ /* 0x000fc800078ec0ff */
[----:B------:R-:W-:-:S13]  /*1760*/  ISETP.GE.U32.AND P0, PT, R2, 0x2, PT ;  /* 0x000000020200780c */ /* 0x000fda0003f06070 */
[----:B------:R-:W-:Y:S05]  /*1770*/  @!P0 BRA `(.L_x_20) ;  /* 0x00000000000c8947 */ /* 0x000fea0003800000 */
[----:B------:R-:W-:-:S13]  /*1780*/  ISETP.NE.AND P0, PT, R17, RZ, PT ;  /* 0x000000ff1100720c */ /* 0x000fda0003f05270 */
[----:B------:R-:W-:Y:S05]  /*1790*/  @!P0 EXIT ;  /* 0x000000000000894d */ /* 0x000fea0003800000 */
[----:B------:R-:W-:Y:S05]  /*17a0*/  BRA `(.L_x_21) ;  /* 0x0000000000287947 */ /* 0x000fea0003800000 */
.L_x_20:
[----:B------:R-:W-:Y:S02]  /*17b0*/  VIADD R5, R5, 0xffffffff ;  /* 0xffffffff05057836 */ /* 0x000fe40000000000 */
[----:B------:R-:W-:Y:S01]  /*17c0*/  VIADD R3, R3, 0xffffffff ;  /* 0xffffffff03037836 */ /* 0x000fe20000000000 */
[----:B------:R-:W-:Y:S06]  /*17d0*/  BRA `(.L_x_21) ;  /* 0x00000000001c7947 */ /* 0x000fec0003800000 */
.L_x_19:
[----:B------:R-:W-:-:S13]  /*17e0*/  ISETP.NE.AND P0, PT, R17, 0x3, PT ;  /* 0x000000031100780c */ /* 0x000fda0003f05270 */
[----:B------:R-:W-:Y:S05]  /*17f0*/  @!P0 BRA `(.L_x_22) ;  /* 0x0000000000108947 */ /* 0x000fea0003800000 */
[----:B------:R-:W-:-:S13]  /*1800*/  ISETP.NE.AND P0, PT, R17, 0x4, PT ;  /* 0x000000041100780c */ /* 0x000fda0003f05270 */
[----:B------:R-:W-:Y:S05]  /*1810*/  @P0 BRA `(.L_x_21) ;  /* 0x00000000000c0947 */ /* 0x000fea0003800000 */
[----:B------:R-:W-:Y:S01]  /*1820*/  VIADD R3, R3, 0xffffffff ;  /* 0xffffffff03037836 */ /* 0x000fe20000000000 */
[----:B------:R-:W-:Y:S06]  /*1830*/  BRA `(.L_x_21) ;  /* 0x0000000000047947 */ /* 0x000fec0003800000 */
.L_x_22:
[----:B------:R-:W-:-:S07]  /*1840*/  VIADD R5, R5, 0xffffffff ;  /* 0xffffffff05057836 */ /* 0x000fce0000000000 */
.L_x_21:
[----:B------:R-:W-:Y:S01]  /*1850*/  IMAD.IADD R2, R4, 0x1, R3 ;  /* 0x0000000104027824 */ /* 0x000fe200078e0203 */
[----:B------:R0:W-:Y:S03]  /*1860*/  STG.E.U8 desc[UR6][R8.64+0x1], R17 ;  /* 0x0000011108007986 */ /* 0x0001e6000c101106 */
[----:B------:R-:W-:-:S05]  /*1870*/  IMAD R2, R5, 0x201, R2 ;  /* 0x0000020105027824 */ /* 0x000fca00078e0202 */
[----:B------:R-:W-:-:S04]  /*1880*/  IADD3 R12, P0, PT, R2, R6, RZ ;  /* 0x00000006020c7210 */ /* 0x000fc80007f1e0ff */
[----:B------:R-:W-:-:S05]  /*1890*/  LEA.HI.X.SX32 R13, R2, R7, 0x1, P0 ;  /* 0x00000007020d7211 */ /* 0x000fca00000f0eff */
        /* <DEDUP_REMOVED lines=10> */
.L_x_24:
[----:B------:R-:W-:Y:S02]  /*1940*/  VIADD R5, R5, 0xffffffff ;  /* 0xffffffff05057836 */ /* 0x000fe40000000000 */
[----:B------:R-:W-:Y:S01]  /*1950*/  VIADD R3, R3, 0xffffffff ;  /* 0xffffffff03037836 */ /* 0x000fe20000000000 */
[----:B------:R-:W-:Y:S06]  /*1960*/  BRA `(.L_x_25) ;  /* 0x00000000001c7947 */ /* 0x000fec0003800000 */
.L_x_23:
[----:B------:R-:W-:-:S13]  /*1970*/  ISETP.NE.AND P0, PT, R15, 0x3, PT ;  /* 0x000000030f00780c */ /* 0x000fda0003f05270 */
[----:B------:R-:W-:Y:S05]  /*1980*/  @!P0 BRA `(.L_x_26) ;  /* 0x0000000000108947 */ /* 0x000fea0003800000 */
[----:B------:R-:W-:-:S13]  /*1990*/  ISETP.NE.AND P0, PT, R15, 0x4, PT ;  /* 0x000000040f00780c */ /* 0x000fda0003f05270 */
[----:B------:R-:W-:Y:S05]  /*19a0*/  @P0 BRA `(.L_x_25) ;  /* 0x00000000000c0947 */ /* 0x000fea0003800000 */
[----:B------:R-:W-:Y:S01]  /*19b0*/  VIADD R3, R3, 0xffffffff ;  /* 0xffffffff03037836 */ /* 0x000fe20000000000 */
[----:B------:R-:W-:Y:S06]  /*19c0*/  BRA `(.L_x_25) ;  /* 0x0000000000047947 */ /* 0x000fec0003800000 */
.L_x_26:
[----:B------:R-:W-:-:S07]  /*19d0*/  IADD3 R5, PT, PT, R5, -0x1, RZ ;  /* 0xffffffff05057810 */ /* 0x000fce0007ffe0ff */
.L_x_25:
        /* <DEDUP_REMOVED lines=15> */
.L_x_28:
[----:B------:R-:W-:Y:S02]  /*1ad0*/  VIADD R5, R5, 0xffffffff ;  /* 0xffffffff05057836 */ /* 0x000fe40000000000 */
[----:B------:R-:W-:Y:S01]  /*1ae0*/  VIADD R3, R3, 0xffffffff ;  /* 0xffffffff03037836 */ /* 0x000fe20000000000 */
[----:B------:R-:W-:Y:S06]  /*1af0*/  BRA `(.L_x_29) ;  /* 0x00000000001c7947 */ /* 0x000fec0003800000 */
.L_x_27:
[----:B------:R-:W-:-:S13]  /*1b00*/  ISETP.NE.AND P0, PT, R17, 0x3, PT ;  /* 0x000000031100780c */ /* 0x000fda0003f05270 */
[----:B------:R-:W-:Y:S05]  /*1b10*/  @!P0 BRA `(.L_x_30) ;  /* 0x0000000000108947 */ /* 0x000fea0003800000 */
[----:B------:R-:W-:-:S13]  /*1b20*/  ISETP.NE.AND P0, PT, R17, 0x4, PT ;  /* 0x000000041100780c */ /* 0x000fda0003f05270 */
[----:B------:R-:W-:Y:S05]  /*1b30*/  @P0 BRA `(.L_x_29) ;  /* 0x00000000000c0947 */ /* 0x000fea0003800000 */
[----:B------:R-:W-:Y:S01]  /*1b40*/  VIADD R3, R3, 0xffffffff ;  /* 0xffffffff03037836 */ /* 0x000fe20000000000 */
[----:B------:R-:W-:Y:S06]  /*1b50*/  BRA `(.L_x_29) ;  /* 0x0000000000047947 */ /* 0x000fec0003800000 */
.L_x_30:
[----:B------:R-:W-:-:S07]  /*1b60*/  VIADD R5, R5, 0xffffffff ;  /* 0xffffffff05057836 */ /* 0x000fce0000000000 */
.L_x_29:
        /* <DEDUP_REMOVED lines=15> */
.L_x_32:
[----:B------:R-:W-:Y:S02]  /*1c60*/  VIADD R5, R5, 0xffffffff ;  /* 0xffffffff05057836 */ /* 0x000fe40000000000 */
[----:B------:R-:W-:Y:S01]  /*1c70*/  VIADD R3, R3, 0xffffffff ;  /* 0xffffffff03037836 */ /* 0x000fe20000000000 */
[----:B------:R-:W-:Y:S06]  /*1c80*/  BRA `(.L_x_33) ;  /* 0x00000000001c7947 */ /* 0x000fec0003800000 */
.L_x_31:
[----:B------:R-:W-:-:S13]  /*1c90*/  ISETP.NE.AND P0, PT, R15, 0x3, PT ;  /* 0x000000030f00780c */ /* 0x000fda0003f05270 */
[----:B------:R-:W-:Y:S05]  /*1ca0*/  @!P0 BRA `(.L_x_34) ;  /* 0x0000000000108947 */ /* 0x000fea0003800000 */
[----:B------:R-:W-:-:S13]  /*1cb0*/  ISETP.NE.AND P0, PT, R15, 0x4, PT ;  /* 0x000000040f00780c */ /* 0x000fda0003f05270 */
[----:B------:R-:W-:Y:S05]  /*1cc0*/  @P0 BRA `(.L_x_33) ;  /* 0x00000000000c0947 */ /* 0x000fea0003800000 */
[----:B------:R-:W-:Y:S01]  /*1cd0*/  IADD3 R3, PT, PT, R3, -0x1, RZ ;  /* 0xffffffff03037810 */ /* 0x000fe20007ffe0ff */
[----:B------:R-:W-:Y:S06]  /*1ce0*/  BRA `(.L_x_33) ;  /* 0x0000000000047947 */ /* 0x000fec0003800000 */
.L_x_34:
[----:B------:R-:W-:-:S07]  /*1cf0*/  VIADD R5, R5, 0xffffffff ;  /* 0xffffffff05057836 */ /* 0x000fce0000000000 */
.L_x_33:
        /* <DEDUP_REMOVED lines=15> */
.L_x_36:
[----:B------:R-:W-:Y:S02]  /*1df0*/  VIADD R5, R5, 0xffffffff ;  /* 0xffffffff05057836 */ /* 0x000fe40000000000 */
[----:B------:R-:W-:Y:S01]  /*1e00*/  VIADD R3, R3, 0xffffffff ;  /* 0xffffffff03037836 */ /* 0x000fe20000000000 */
[----:B------:R-:W-:Y:S06]  /*1e10*/  BRA `(.L_x_37) ;  /* 0x00000000001c7947 */ /* 0x000fec0003800000 */
.L_x_35:
[----:B------:R-:W-:-:S13]  /*1e20*/  ISETP.NE.AND P0, PT, R17, 0x3, PT ;  /* 0x000000031100780c */ /* 0x000fda0003f05270 */
[----:B------:R-:W-:Y:S05]  /*1e30*/  @!P0 BRA `(.L_x_38) ;  /* 0x0000000000108947 */ /* 0x000fea0003800000 */
[----:B------:R-:W-:-:S13]  /*1e40*/  ISETP.NE.AND P0, PT, R17, 0x4, PT ;  /* 0x000000041100780c */ /* 0x000fda0003f05270 */
[----:B------:R-:W-:Y:S05]  /*1e50*/  @P0 BRA `(.L_x_37) ;  /* 0x00000000000c0947 */ /* 0x000fea0003800000 */
[----:B------:R-:W-:Y:S01]  /*1e60*/  VIADD R3, R3, 0xffffffff ;  /* 0xffffffff03037836 */ /* 0x000fe20000000000 */
[----:B------:R-:W-:Y:S06]  /*1e70*/  BRA `(.L_x_37) ;  /* 0x0000000000047947 */ /* 0x000fec0003800000 */
.L_x_38:
[----:B------:R-:W-:-:S07]  /*1e80*/  VIADD R5, R5, 0xffffffff ;  /* 0xffffffff05057836 */ /* 0x000fce0000000000 */
.L_x_37:
        /* <DEDUP_REMOVED lines=15> */
.L_x_40:
[----:B------:R-:W-:Y:S01]  /*1f80*/  VIADD R5, R5, 0xffffffff ;  /* 0xffffffff05057836 */ /* 0x000fe20000000000 */
[----:B------:R-:W-:Y:S01]  /*1f90*/  IADD3 R3, PT, PT, R3, -0x1, RZ ;  /* 0xffffffff03037810 */ /* 0x000fe20007ffe0ff */
[----:B------:R-:W-:Y:S06]  /*1fa0*/  BRA `(.L_x_41) ;  /* 0x00000000001c7947 */ /* 0x000fec0003800000 */
.L_x_39:
[----:B------:R-:W-:-:S13]  /*1fb0*/  ISETP.NE.AND P0, PT, R15, 0x3, PT ;  /* 0x000000030f00780c */ /* 0x000fda0003f05270 */
[----:B------:R-:W-:Y:S05]  /*1fc0*/  @!P0 BRA `(.L_x_42) ;  /* 0x0000000000108947 */ /* 0x000fea0003800000 */
[----:B------:R-:W-:-:S13]  /*1fd0*/  ISETP.NE.AND P0, PT, R15, 0x4, PT ;  /* 0x000000040f00780c */ /* 0x000fda0003f05270 */
[----:B------:R-:W-:Y:S05]  /*1fe0*/  @P0 BRA `(.L_x_41) ;  /* 0x00000000000c0947 */ /* 0x000fea0003800000 */
[----:B------:R-:W-:Y:S01]  /*1ff0*/  VIADD R3, R3, 0xffffffff ;  /* 0xffffffff03037836 */ /* 0x000fe20000000000 */
[----:B------:R-:W-:Y:S06]  /*2000*/  BRA `(.L_x_41) ;  /* 0x0000000000047947 */ /* 0x000fec0003800000 */
.L_x_42:
[----:B------:R-:W-:-:S07]  /*2010*/  VIADD R5, R5, 0xffffffff ;  /* 0xffffffff05057836 */ /* 0x000fce0000000000 */
.L_x_41:
[----:B------:R-:W-:Y:S01]  /*2020*/  IMAD.IADD R2, R4, 0x1, R3 ;  /* 0x0000000104027824 */ /* 0x000fe200078e0203 */
[----:B------:R0:W-:Y:S03]  /*2030*/  STG.E.U8 desc[UR6][R8.64+0x6], R15 ;  /* 0x0000060f08007986 */ /* 0x0001e6000c101106 */
[----:B------:R-:W-:-:S05]  /*2040*/  IMAD R2, R5, 0x201, R2 ;  /* 0x0000020105027824 */ /* 0x000fca00078e0202 */
[----:B------:R-:W-:-:S04]  /*2050*/  IADD3 R12, P0, PT, R2, R6, RZ ;  /* 0x00000006020c7210 */ /* 0x000fc80007f1e0ff */
[----:B------:R-:W-:-:S06]  /*2060*/  LEA.HI.X.SX32 R13, R2, R7, 0x1, P0 ;  /* 0x00000007020d7211 */ /* 0x000fcc00000f0eff */
        /* <DEDUP_REMOVED lines=10> */
.L_x_44:
[----:B------:R-:W-:Y:S02]  /*2110*/  VIADD R5, R5, 0xffffffff ;  /* 0xffffffff05057836 */ /* 0x000fe40000000000 */
[----:B------:R-:W-:Y:S01]  /*2120*/  VIADD R3, R3, 0xffffffff ;  /* 0xffffffff03037836 */ /* 0x000fe20000000000 */
[----:B------:R-:W-:Y:S06]  /*2130*/  BRA `(.L_x_45) ;  /* 0x00000000001c7947 */ /* 0x000fec0003800000 */
.L_x_43:
[----:B------:R-:W-:-:S13]  /*2140*/  ISETP.NE.AND P0, PT, R13, 0x3, PT ;  /* 0x000000030d00780c */ /* 0x000fda0003f05270 */
[----:B------:R-:W-:Y:S05]  /*2150*/  @!P0 BRA `(.L_x_46) ;  /* 0x0000000000108947 */ /* 0x000fea0003800000 */
[----:B------:R-:W-:-:S13]  /*2160*/  ISETP.NE.AND P0, PT, R13, 0x4, PT ;  /* 0x000000040d00780c */ /* 0x000fda0003f05270 */
[----:B------:R-:W-:Y:S05]  /*2170*/  @P0 BRA `(.L_x_45) ;  /* 0x00000000000c0947 */ /* 0x000fea0003800000 */
[----:B------:R-:W-:Y:S01]  /*2180*/  VIADD R3, R3, 0xffffffff ;  /* 0xffffffff03037836 */ /* 0x000fe20000000000 */
[----:B------:R-:W-:Y:S06]  /*2190*/  BRA `(.L_x_45) ;  /* 0x0000000000047947 */ /* 0x000fec0003800000 */
.L_x_46:
[----:B------:R-:W-:-:S07]  /*21a0*/  VIADD R5, R5, 0xffffffff ;  /* 0xffffffff05057836 */ /* 0x000fce0000000000 */
.L_x_45:
[----:B------:R0:W-:Y:S01]  /*21b0*/  STG.E.U8 desc[UR6][R8.64+0x7], R13 ;  /* 0x0000070d08007986 */ /* 0x0001e2000c101106 */
[----:B------:R-:W-:-:S05]  /*21c0*/  VIADD R11, R11, 0x8 ;  /* 0x000000080b0b7836 */ /* 0x000fca0000000000 */
[----:B------:R-:W-:-:S13]  /*21d0*/  ISETP.NE.AND P0, PT, R11, 0x400, PT ;  /* 0x000004000b00780c */ /* 0x000fda0003f05270 */
[----:B0-----:R-:W-:Y:S05]  /*21e0*/  @P0 BRA `(.L_x_47) ;  /* 0xfffffff000c80947 */ /* 0x001fea000383ffff */
[----:B------:R-:W-:Y:S05]  /*21f0*/  EXIT ;  /* 0x000000000000794d */ /* 0x000fea0003800000 */
.L_x_48:
[----:B------:R-:W-:-:S00]  /*2200*/  BRA `(.L_x_48) ;  /* 0xfffffffc00fc7947 */ /* 0x000fc0000383ffff */
[----:B------:R-:W-:-:S00]  /*2210*/  NOP ;  /* 0x0000000000007918 */ /* 0x000fc00000000000 */
        /* <DEDUP_REMOVED lines=14> */
.L_x_49:


//--------------------- .nv.shared._Z6sw_GPUPcS_PiS_S0_S_ --------------------------
	.section	.nv.shared._Z6sw_GPUPcS_PiS_S0_S_,"aw",@nobits
	.sectionflags	@""
	.align	4
.nv.shared._Z6sw_GPUPcS_PiS_S0_S_:
	.zero		5120


//--------------------- .nv.shared.reserved.0     --------------------------
	.section	.nv.shared.reserved.0,"aw",@nobits
	.weak		__nv_reservedSMEM_offset_0_alias
	.size		__nv_reservedSMEM_offset_0_alias, 0, 64
	.other		__nv_reservedSMEM_offset_0_alias,@"STO_CUDA_RESERVED_SHARED STV_DEFAULT"
__nv_reservedSMEM_offset_0_alias:
	.zero		0
	.zero		64


//--------------------- .nv.constant0._Z6sw_GPUPcS_PiS_S0_S_ --------------------------
	.section	.nv.constant0._Z6sw_GPUPcS_PiS_S0_S_,"a",@progbits
	.sectionflags	@""
	.align	4
.nv.constant0._Z6sw_GPUPcS_PiS_S0_S_:
	.zero		944


//--------------------- SYMBOLS --------------------------

	.type		.nv.reservedSmem.offset0,@object
	.size		.nv.reservedSmem.offset0,0x4
	.type		.nv.reservedSmem.cap,@object
	.size		.nv.reservedSmem.cap,0x4
